//
// Generated by NVIDIA NVVM Compiler
//
// Compiler Build ID: CL-36424714
// Cuda compilation tools, release 13.0, V13.0.88
// Based on NVVM 20.0.0
//

.version 9.0
.target sm_100
.address_size 64

	// .globl	_Z15gauss_jordan_p1PdS_S_ii

.visible .entry _Z15gauss_jordan_p1PdS_S_ii(
	.param .u64 .ptr .align 1 _Z15gauss_jordan_p1PdS_S_ii_param_0,
	.param .u64 .ptr .align 1 _Z15gauss_jordan_p1PdS_S_ii_param_1,
	.param .u64 .ptr .align 1 _Z15gauss_jordan_p1PdS_S_ii_param_2,
	.param .u32 _Z15gauss_jordan_p1PdS_S_ii_param_3,
	.param .u32 _Z15gauss_jordan_p1PdS_S_ii_param_4
)
{
	.reg .pred 	%p<11>;
	.reg .b32 	%r<51>;
	.reg .b64 	%rd<24>;
	.reg .b64 	%fd<91>;

	ld.param.u64 	%rd6, [_Z15gauss_jordan_p1PdS_S_ii_param_0];
	ld.param.u64 	%rd4, [_Z15gauss_jordan_p1PdS_S_ii_param_1];
	ld.param.u64 	%rd5, [_Z15gauss_jordan_p1PdS_S_ii_param_2];
	ld.param.u32 	%r27, [_Z15gauss_jordan_p1PdS_S_ii_param_3];
	ld.param.u32 	%r28, [_Z15gauss_jordan_p1PdS_S_ii_param_4];
	cvta.to.global.u64 	%rd1, %rd6;
	mov.u32 	%r29, %ctaid.x;
	mov.u32 	%r30, %ntid.x;
	mul.lo.s32 	%r31, %r29, %r30;
	mov.u32 	%r32, %tid.x;
	neg.s32 	%r33, %r32;
	setp.ne.s32 	%p1, %r31, %r33;
	@%p1 bra 	$L__BB0_16;
	add.s32 	%r47, %r28, 1;
	setp.ge.s32 	%p2, %r47, %r27;
	@%p2 bra 	$L__BB0_15;
	mul.lo.s32 	%r2, %r28, %r27;
	add.s32 	%r34, %r2, %r28;
	mul.wide.s32 	%rd7, %r34, 8;
	add.s64 	%rd2, %rd1, %rd7;
	not.b32 	%r35, %r28;
	add.s32 	%r3, %r27, %r35;
	sub.s32 	%r36, %r27, %r28;
	add.s32 	%r37, %r36, -2;
	and.b32  	%r4, %r3, 15;
	setp.lt.u32 	%p3, %r37, 15;
	@%p3 bra 	$L__BB0_6;
	and.b32  	%r38, %r3, -16;
	neg.s32 	%r44, %r38;
	add.s64 	%rd3, %rd1, 64;
	mad.lo.s32 	%r39, %r28, %r27, %r28;
	add.s32 	%r43, %r39, 1;
	mov.u32 	%r45, %r28;
$L__BB0_4:
	.pragma "nounroll";
	mul.wide.s32 	%rd8, %r43, 8;
	add.s64 	%rd9, %rd3, %rd8;
	ld.global.f64 	%fd1, [%rd9+-64];
	ld.global.f64 	%fd2, [%rd2];
	div.rn.f64 	%fd3, %fd1, %fd2;
	st.global.f64 	[%rd9+-64], %fd3;
	ld.global.f64 	%fd4, [%rd9+-56];
	ld.global.f64 	%fd5, [%rd2];
	div.rn.f64 	%fd6, %fd4, %fd5;
	st.global.f64 	[%rd9+-56], %fd6;
	ld.global.f64 	%fd7, [%rd9+-48];
	ld.global.f64 	%fd8, [%rd2];
	div.rn.f64 	%fd9, %fd7, %fd8;
	st.global.f64 	[%rd9+-48], %fd9;
	ld.global.f64 	%fd10, [%rd9+-40];
	ld.global.f64 	%fd11, [%rd2];
	div.rn.f64 	%fd12, %fd10, %fd11;
	st.global.f64 	[%rd9+-40], %fd12;
	ld.global.f64 	%fd13, [%rd9+-32];
	ld.global.f64 	%fd14, [%rd2];
	div.rn.f64 	%fd15, %fd13, %fd14;
	st.global.f64 	[%rd9+-32], %fd15;
	ld.global.f64 	%fd16, [%rd9+-24];
	ld.global.f64 	%fd17, [%rd2];
	div.rn.f64 	%fd18, %fd16, %fd17;
	st.global.f64 	[%rd9+-24], %fd18;
	ld.global.f64 	%fd19, [%rd9+-16];
	ld.global.f64 	%fd20, [%rd2];
	div.rn.f64 	%fd21, %fd19, %fd20;
	st.global.f64 	[%rd9+-16], %fd21;
	ld.global.f64 	%fd22, [%rd9+-8];
	ld.global.f64 	%fd23, [%rd2];
	div.rn.f64 	%fd24, %fd22, %fd23;
	st.global.f64 	[%rd9+-8], %fd24;
	ld.global.f64 	%fd25, [%rd9];
	ld.global.f64 	%fd26, [%rd2];
	div.rn.f64 	%fd27, %fd25, %fd26;
	st.global.f64 	[%rd9], %fd27;
	ld.global.f64 	%fd28, [%rd9+8];
	ld.global.f64 	%fd29, [%rd2];
	div.rn.f64 	%fd30, %fd28, %fd29;
	st.global.f64 	[%rd9+8], %fd30;
	ld.global.f64 	%fd31, [%rd9+16];
	ld.global.f64 	%fd32, [%rd2];
	div.rn.f64 	%fd33, %fd31, %fd32;
	st.global.f64 	[%rd9+16], %fd33;
	ld.global.f64 	%fd34, [%rd9+24];
	ld.global.f64 	%fd35, [%rd2];
	div.rn.f64 	%fd36, %fd34, %fd35;
	st.global.f64 	[%rd9+24], %fd36;
	ld.global.f64 	%fd37, [%rd9+32];
	ld.global.f64 	%fd38, [%rd2];
	div.rn.f64 	%fd39, %fd37, %fd38;
	st.global.f64 	[%rd9+32], %fd39;
	ld.global.f64 	%fd40, [%rd9+40];
	ld.global.f64 	%fd41, [%rd2];
	div.rn.f64 	%fd42, %fd40, %fd41;
	st.global.f64 	[%rd9+40], %fd42;
	ld.global.f64 	%fd43, [%rd9+48];
	ld.global.f64 	%fd44, [%rd2];
	div.rn.f64 	%fd45, %fd43, %fd44;
	st.global.f64 	[%rd9+48], %fd45;
	ld.global.f64 	%fd46, [%rd9+56];
	ld.global.f64 	%fd47, [%rd2];
	div.rn.f64 	%fd48, %fd46, %fd47;
	st.global.f64 	[%rd9+56], %fd48;
	add.s32 	%r45, %r45, 16;
	add.s32 	%r44, %r44, 16;
	add.s32 	%r43, %r43, 16;
	setp.ne.s32 	%p4, %r44, 0;
	@%p4 bra 	$L__BB0_4;
	add.s32 	%r47, %r45, 1;
$L__BB0_6:
	setp.eq.s32 	%p5, %r4, 0;
	@%p5 bra 	$L__BB0_15;
	and.b32  	%r15, %r3, 7;
	setp.lt.u32 	%p6, %r4, 8;
	@%p6 bra 	$L__BB0_9;
	add.s32 	%r40, %r47, %r2;
	mul.wide.s32 	%rd10, %r40, 8;
	add.s64 	%rd11, %rd1, %rd10;
	ld.global.f64 	%fd49, [%rd11];
	ld.global.f64 	%fd50, [%rd2];
	div.rn.f64 	%fd51, %fd49, %fd50;
	st.global.f64 	[%rd11], %fd51;
	ld.global.f64 	%fd52, [%rd11+8];
	ld.global.f64 	%fd53, [%rd2];
	div.rn.f64 	%fd54, %fd52, %fd53;
	st.global.f64 	[%rd11+8], %fd54;
	ld.global.f64 	%fd55, [%rd11+16];
	ld.global.f64 	%fd56, [%rd2];
	div.rn.f64 	%fd57, %fd55, %fd56;
	st.global.f64 	[%rd11+16], %fd57;
	ld.global.f64 	%fd58, [%rd11+24];
	ld.global.f64 	%fd59, [%rd2];
	div.rn.f64 	%fd60, %fd58, %fd59;
	st.global.f64 	[%rd11+24], %fd60;
	ld.global.f64 	%fd61, [%rd11+32];
	ld.global.f64 	%fd62, [%rd2];
	div.rn.f64 	%fd63, %fd61, %fd62;
	st.global.f64 	[%rd11+32], %fd63;
	ld.global.f64 	%fd64, [%rd11+40];
	ld.global.f64 	%fd65, [%rd2];
	div.rn.f64 	%fd66, %fd64, %fd65;
	st.global.f64 	[%rd11+40], %fd66;
	ld.global.f64 	%fd67, [%rd11+48];
	ld.global.f64 	%fd68, [%rd2];
	div.rn.f64 	%fd69, %fd67, %fd68;
	st.global.f64 	[%rd11+48], %fd69;
	ld.global.f64 	%fd70, [%rd11+56];
	ld.global.f64 	%fd71, [%rd2];
	div.rn.f64 	%fd72, %fd70, %fd71;
	st.global.f64 	[%rd11+56], %fd72;
	add.s32 	%r47, %r47, 8;
$L__BB0_9:
	setp.eq.s32 	%p7, %r15, 0;
	@%p7 bra 	$L__BB0_15;
	and.b32  	%r18, %r3, 3;
	setp.lt.u32 	%p8, %r15, 4;
	@%p8 bra 	$L__BB0_12;
	add.s32 	%r41, %r47, %r2;
	mul.wide.s32 	%rd12, %r41, 8;
	add.s64 	%rd13, %rd1, %rd12;
	ld.global.f64 	%fd73, [%rd13];
	ld.global.f64 	%fd74, [%rd2];
	div.rn.f64 	%fd75, %fd73, %fd74;
	st.global.f64 	[%rd13], %fd75;
	ld.global.f64 	%fd76, [%rd13+8];
	ld.global.f64 	%fd77, [%rd2];
	div.rn.f64 	%fd78, %fd76, %fd77;
	st.global.f64 	[%rd13+8], %fd78;
	ld.global.f64 	%fd79, [%rd13+16];
	ld.global.f64 	%fd80, [%rd2];
	div.rn.f64 	%fd81, %fd79, %fd80;
	st.global.f64 	[%rd13+16], %fd81;
	ld.global.f64 	%fd82, [%rd13+24];
	ld.global.f64 	%fd83, [%rd2];
	div.rn.f64 	%fd84, %fd82, %fd83;
	st.global.f64 	[%rd13+24], %fd84;
	add.s32 	%r47, %r47, 4;
$L__BB0_12:
	setp.eq.s32 	%p9, %r18, 0;
	@%p9 bra 	$L__BB0_15;
	add.s32 	%r50, %r47, %r2;
	neg.s32 	%r49, %r18;
$L__BB0_14:
	.pragma "nounroll";
	mul.wide.s32 	%rd14, %r50, 8;
	add.s64 	%rd15, %rd1, %rd14;
	ld.global.f64 	%fd85, [%rd15];
	ld.global.f64 	%fd86, [%rd2];
	div.rn.f64 	%fd87, %fd85, %fd86;
	st.global.f64 	[%rd15], %fd87;
	add.s32 	%r50, %r50, 1;
	add.s32 	%r49, %r49, 1;
	setp.ne.s32 	%p10, %r49, 0;
	@%p10 bra 	$L__BB0_14;
$L__BB0_15:
	cvta.to.global.u64 	%rd16, %rd4;
	mul.wide.s32 	%rd17, %r28, 8;
	add.s64 	%rd18, %rd16, %rd17;
	ld.global.f64 	%fd88, [%rd18];
	mad.lo.s32 	%r42, %r28, %r27, %r28;
	mul.wide.s32 	%rd19, %r42, 8;
	add.s64 	%rd20, %rd1, %rd19;
	ld.global.f64 	%fd89, [%rd20];
	div.rn.f64 	%fd90, %fd88, %fd89;
	cvta.to.global.u64 	%rd21, %rd5;
	add.s64 	%rd22, %rd21, %rd17;
	st.global.f64 	[%rd22], %fd90;
	mov.b64 	%rd23, 4607182418800017408;
	st.global.u64 	[%rd20], %rd23;
$L__BB0_16:
	ret;

}
	// .globl	_Z15gauss_jordan_p2PdS_S_ii
.visible .entry _Z15gauss_jordan_p2PdS_S_ii(
	.param .u64 .ptr .align 1 _Z15gauss_jordan_p2PdS_S_ii_param_0,
	.param .u64 .ptr .align 1 _Z15gauss_jordan_p2PdS_S_ii_param_1,
	.param .u64 .ptr .align 1 _Z15gauss_jordan_p2PdS_S_ii_param_2,
	.param .u32 _Z15gauss_jordan_p2PdS_S_ii_param_3,
	.param .u32 _Z15gauss_jordan_p2PdS_S_ii_param_4
)
{
	.reg .pred 	%p<23>;
	.reg .b32 	%r<57>;
	.reg .b64 	%rd<49>;
	.reg .b64 	%fd<41>;

	ld.param.u64 	%rd5, [_Z15gauss_jordan_p2PdS_S_ii_param_0];
	ld.param.u64 	%rd4, [_Z15gauss_jordan_p2PdS_S_ii_param_1];
	ld.param.u64 	%rd6, [_Z15gauss_jordan_p2PdS_S_ii_param_2];
	ld.param.u32 	%r25, [_Z15gauss_jordan_p2PdS_S_ii_param_3];
	ld.param.u32 	%r26, [_Z15gauss_jordan_p2PdS_S_ii_param_4];
	cvta.to.global.u64 	%rd1, %rd6;
	cvta.to.global.u64 	%rd2, %rd5;
	mov.u32 	%r1, %tid.x;
	mov.u32 	%r2, %ctaid.x;
	setp.lt.s32 	%p1, %r25, 1025;
	selp.b32 	%r3, 0, 1024, %p1;
	setp.eq.s32 	%p2, %r2, %r26;
	@%p2 bra 	$L__BB1_23;
	setp.gt.s32 	%p3, %r25, 1024;
	setp.le.s32 	%p4, %r1, %r26;
	or.pred  	%p5, %p3, %p4;
	@%p5 bra 	$L__BB1_3;
	mul.lo.s32 	%r45, %r25, %r2;
	add.s32 	%r46, %r45, %r1;
	mul.wide.s32 	%rd28, %r46, 8;
	add.s64 	%rd29, %rd2, %rd28;
	ld.global.f64 	%fd26, [%rd29];
	add.s32 	%r47, %r45, %r26;
	mul.wide.s32 	%rd30, %r47, 8;
	add.s64 	%rd31, %rd2, %rd30;
	ld.global.f64 	%fd27, [%rd31];
	mad.lo.s32 	%r48, %r26, %r25, %r1;
	mul.wide.s32 	%rd32, %r48, 8;
	add.s64 	%rd33, %rd2, %rd32;
	ld.global.f64 	%fd28, [%rd33];
	mul.f64 	%fd29, %fd27, %fd28;
	sub.f64 	%fd30, %fd26, %fd29;
	st.global.f64 	[%rd29], %fd30;
	bra.uni 	$L__BB1_19;
$L__BB1_3:
	setp.lt.s32 	%p6, %r25, 1025;
	@%p6 bra 	$L__BB1_19;
	mul.lo.s32 	%r4, %r25, %r2;
	add.s32 	%r27, %r4, %r26;
	mul.wide.s32 	%rd7, %r27, 8;
	add.s64 	%rd3, %rd2, %rd7;
	mul.lo.s32 	%r5, %r26, %r25;
	or.b32  	%r28, %r1, 1024;
	max.u32 	%r29, %r25, %r28;
	setp.lt.u32 	%p7, %r28, %r25;
	selp.u32 	%r30, 1, 0, %p7;
	add.s32 	%r31, %r28, %r30;
	sub.s32 	%r32, %r29, %r31;
	shr.u32 	%r33, %r32, 10;
	add.s32 	%r6, %r33, %r30;
	and.b32  	%r34, %r6, 3;
	setp.eq.s32 	%p8, %r34, 3;
	mov.u32 	%r56, %r1;
	@%p8 bra 	$L__BB1_9;
	add.s32 	%r35, %r6, 1;
	and.b32  	%r36, %r35, 3;
	add.s32 	%r53, %r1, %r5;
	add.s32 	%r52, %r1, %r4;
	neg.s32 	%r51, %r36;
	mad.lo.s32 	%r56, %r3, %r36, %r1;
	mov.u32 	%r54, %r1;
$L__BB1_6:
	.pragma "nounroll";
	setp.le.s32 	%p9, %r54, %r26;
	@%p9 bra 	$L__BB1_8;
	mul.wide.u32 	%rd8, %r52, 8;
	add.s64 	%rd9, %rd2, %rd8;
	ld.global.f64 	%fd1, [%rd9];
	ld.global.f64 	%fd2, [%rd3];
	mul.wide.s32 	%rd10, %r53, 8;
	add.s64 	%rd11, %rd2, %rd10;
	ld.global.f64 	%fd3, [%rd11];
	mul.f64 	%fd4, %fd2, %fd3;
	sub.f64 	%fd5, %fd1, %fd4;
	st.global.f64 	[%rd9], %fd5;
$L__BB1_8:
	add.s32 	%r54, %r54, %r3;
	add.s32 	%r53, %r53, %r3;
	add.s32 	%r52, %r52, %r3;
	add.s32 	%r51, %r51, 1;
	setp.ne.s32 	%p10, %r51, 0;
	@%p10 bra 	$L__BB1_6;
$L__BB1_9:
	setp.lt.u32 	%p11, %r6, 3;
	@%p11 bra 	$L__BB1_19;
$L__BB1_10:
	setp.le.s32 	%p12, %r56, %r26;
	@%p12 bra 	$L__BB1_12;
	add.s32 	%r37, %r56, %r4;
	mul.wide.u32 	%rd12, %r37, 8;
	add.s64 	%rd13, %rd2, %rd12;
	ld.global.f64 	%fd6, [%rd13];
	ld.global.f64 	%fd7, [%rd3];
	add.s32 	%r38, %r56, %r5;
	mul.wide.s32 	%rd14, %r38, 8;
	add.s64 	%rd15, %rd2, %rd14;
	ld.global.f64 	%fd8, [%rd15];
	mul.f64 	%fd9, %fd7, %fd8;
	sub.f64 	%fd10, %fd6, %fd9;
	st.global.f64 	[%rd13], %fd10;
$L__BB1_12:
	add.s32 	%r21, %r56, %r3;
	setp.le.s32 	%p13, %r21, %r26;
	@%p13 bra 	$L__BB1_14;
	add.s32 	%r39, %r21, %r4;
	mul.wide.u32 	%rd16, %r39, 8;
	add.s64 	%rd17, %rd2, %rd16;
	ld.global.f64 	%fd11, [%rd17];
	ld.global.f64 	%fd12, [%rd3];
	add.s32 	%r40, %r21, %r5;
	mul.wide.s32 	%rd18, %r40, 8;
	add.s64 	%rd19, %rd2, %rd18;
	ld.global.f64 	%fd13, [%rd19];
	mul.f64 	%fd14, %fd12, %fd13;
	sub.f64 	%fd15, %fd11, %fd14;
	st.global.f64 	[%rd17], %fd15;
$L__BB1_14:
	add.s32 	%r22, %r21, %r3;
	setp.le.s32 	%p14, %r22, %r26;
	@%p14 bra 	$L__BB1_16;
	add.s32 	%r41, %r22, %r4;
	mul.wide.u32 	%rd20, %r41, 8;
	add.s64 	%rd21, %rd2, %rd20;
	ld.global.f64 	%fd16, [%rd21];
	ld.global.f64 	%fd17, [%rd3];
	add.s32 	%r42, %r22, %r5;
	mul.wide.s32 	%rd22, %r42, 8;
	add.s64 	%rd23, %rd2, %rd22;
	ld.global.f64 	%fd18, [%rd23];
	mul.f64 	%fd19, %fd17, %fd18;
	sub.f64 	%fd20, %fd16, %fd19;
	st.global.f64 	[%rd21], %fd20;
$L__BB1_16:
	add.s32 	%r23, %r22, %r3;
	setp.le.s32 	%p15, %r23, %r26;
	@%p15 bra 	$L__BB1_18;
	add.s32 	%r43, %r23, %r4;
	mul.wide.u32 	%rd24, %r43, 8;
	add.s64 	%rd25, %rd2, %rd24;
	ld.global.f64 	%fd21, [%rd25];
	ld.global.f64 	%fd22, [%rd3];
	add.s32 	%r44, %r23, %r5;
	mul.wide.s32 	%rd26, %r44, 8;
	add.s64 	%rd27, %rd2, %rd26;
	ld.global.f64 	%fd23, [%rd27];
	mul.f64 	%fd24, %fd22, %fd23;
	sub.f64 	%fd25, %fd21, %fd24;
	st.global.f64 	[%rd25], %fd25;
$L__BB1_18:
	add.s32 	%r56, %r23, %r3;
	setp.lt.s32 	%p16, %r56, %r25;
	@%p16 bra 	$L__BB1_10;
$L__BB1_19:
	bar.sync 	0;
	setp.le.s32 	%p17, %r2, %r26;
	setp.ne.s32 	%p18, %r1, 0;
	or.pred  	%p19, %p18, %p17;
	@%p19 bra 	$L__BB1_21;
	cvta.to.global.u64 	%rd41, %rd4;
	mul.wide.u32 	%rd42, %r2, 8;
	add.s64 	%rd43, %rd41, %rd42;
	ld.global.f64 	%fd36, [%rd43];
	mad.lo.s32 	%r50, %r25, %r2, %r26;
	mul.wide.s32 	%rd44, %r50, 8;
	add.s64 	%rd45, %rd2, %rd44;
	ld.global.f64 	%fd37, [%rd45];
	mul.wide.s32 	%rd46, %r26, 8;
	add.s64 	%rd47, %rd1, %rd46;
	ld.global.f64 	%fd38, [%rd47];
	mul.f64 	%fd39, %fd37, %fd38;
	sub.f64 	%fd40, %fd36, %fd39;
	st.global.f64 	[%rd43], %fd40;
	mov.b64 	%rd48, 0;
	st.global.u64 	[%rd45], %rd48;
	bra.uni 	$L__BB1_23;
$L__BB1_21:
	setp.ne.s32 	%p20, %r1, 0;
	setp.ge.s32 	%p21, %r2, %r26;
	or.pred  	%p22, %p20, %p21;
	@%p22 bra 	$L__BB1_23;
	mul.wide.u32 	%rd34, %r2, 8;
	add.s64 	%rd35, %rd1, %rd34;
	ld.global.f64 	%fd31, [%rd35];
	mad.lo.s32 	%r49, %r25, %r2, %r26;
	mul.wide.s32 	%rd36, %r49, 8;
	add.s64 	%rd37, %rd2, %rd36;
	ld.global.f64 	%fd32, [%rd37];
	mul.wide.u32 	%rd38, %r26, 8;
	add.s64 	%rd39, %rd1, %rd38;
	ld.global.f64 	%fd33, [%rd39];
	mul.f64 	%fd34, %fd32, %fd33;
	sub.f64 	%fd35, %fd31, %fd34;
	st.global.f64 	[%rd35], %fd35;
	mov.b64 	%rd40, 0;
	st.global.u64 	[%rd37], %rd40;
$L__BB1_23:
	ret;

}


// ===== COMPILED SASS (sm_100) =====

	.target	sm_100

	.elftype	@"ET_EXEC"


//--------------------- .note.nv.tkinfo           --------------------------
	.section	.note.nv.tkinfo,"",@"SHT_NOTE"
	.sectionflags	@"SHF_NOTE_NV_TKINFO"
	.tkinfo
        /*0018*/ 	.word	0x00000002
        /*0030*/ 	.string	""
        /*0030*/ 	.string	"ptxas"
        /*0030*/ 	.string	"Cuda compilation tools, release 13.0, V13.0.88"
        /*0030*/ 	.string	"Build cuda_13.0.r13.0/compiler.36424714_0"
        /*0030*/ 	.string	"-arch sm_100 -m 64 "



//--------------------- .note.nv.cuinfo           --------------------------
	.section	.note.nv.cuinfo,"",@"SHT_NOTE"
	.sectionflags	@"SHF_NOTE_NV_CUINFO"
        /*0018*/ 	.short	0x0002
        /*001a*/ 	.short	0x0064
        /*001c*/ 	.short	0x0082
	.zero		2


//--------------------- .nv.info                  --------------------------
	.section	.nv.info,"",@"SHT_CUDA_INFO"
	.align	4


	//----- nvinfo : EIATTR_REGCOUNT
	.align		4
        /*0000*/ 	.byte	0x04, 0x2f
        /*0002*/ 	.short	(.L_1 - .L_0)
	.align		4
.L_0:
        /*0004*/ 	.word	index@(_Z15gauss_jordan_p1PdS_S_ii)
        /*0008*/ 	.word	0x00000020


	//----- nvinfo : EIATTR_FRAME_SIZE
	.align		4
.L_1:
        /*000c*/ 	.byte	0x04, 0x11
        /*000e*/ 	.short	(.L_3 - .L_2)
	.align		4
.L_2:
        /*0010*/ 	.word	index@($__internal_0_$__cuda_sm20_div_rn_f64_full)
        /*0014*/ 	.word	0x00000000


	//----- nvinfo : EIATTR_FRAME_SIZE
	.align		4
.L_3:
        /*0018*/ 	.byte	0x04, 0x11
        /*001a*/ 	.short	(.L_5 - .L_4)
	.align		4
.L_4:
        /*001c*/ 	.word	index@(_Z15gauss_jordan_p1PdS_S_ii)
        /*0020*/ 	.word	0x00000000


	//----- nvinfo : EIATTR_REGCOUNT
	.align		4
.L_5:
        /*0024*/ 	.byte	0x04, 0x2f
        /*0026*/ 	.short	(.L_7 - .L_6)
	.align		4
.L_6:
        /*0028*/ 	.word	index@(_Z15gauss_jordan_p2PdS_S_ii)
        /*002c*/ 	.word	0x0000001c


	//----- nvinfo : EIATTR_FRAME_SIZE
	.align		4
.L_7:
        /*0030*/ 	.byte	0x04, 0x11
        /*0032*/ 	.short	(.L_9 - .L_8)
	.align		4
.L_8:
        /*0034*/ 	.word	index@(_Z15gauss_jordan_p2PdS_S_ii)
        /*0038*/ 	.word	0x00000000


	//----- nvinfo : EIATTR_MIN_STACK_SIZE
	.align		4
.L_9:
        /*003c*/ 	.byte	0x04, 0x12
        /*003e*/ 	.short	(.L_11 - .L_10)
	.align		4
.L_10:
        /*0040*/ 	.word	index@(_Z15gauss_jordan_p2PdS_S_ii)
        /*0044*/ 	.word	0x00000000


	//----- nvinfo : EIATTR_MIN_STACK_SIZE
	.align		4
.L_11:
        /*0048*/ 	.byte	0x04, 0x12
        /*004a*/ 	.short	(.L_13 - .L_12)
	.align		4
.L_12:
        /*004c*/ 	.word	index@(_Z15gauss_jordan_p1PdS_S_ii)
        /*0050*/ 	.word	0x00000000
.L_13:


//--------------------- .nv.compat                --------------------------
	.section	.nv.compat,"",@"SHT_CUDA_COMPAT_INFO"
	.align	4
        /*0000*/ 	.byte	0x02, 0x09, 0x00, 0x00, 0x02, 0x02, 0x01, 0x00, 0x02, 0x05, 0x05, 0x00, 0x03, 0x07, 0x01, 0x01
        /*0010*/ 	.byte	0x02, 0x03, 0x00, 0x00, 0x02, 0x06, 0x01, 0x00, 0x04, 0x0b, 0x08, 0x00, 0x01, 0x00, 0x00, 0x00
        /*0020*/ 	.byte	0x00, 0x00, 0x00, 0x00


//--------------------- .nv.info._Z15gauss_jordan_p2PdS_S_ii --------------------------
	.section	.nv.info._Z15gauss_jordan_p2PdS_S_ii,"",@"SHT_CUDA_INFO"
	.sectionflags	@""
	.align	4


	//----- nvinfo : EIATTR_CUDA_API_VERSION
	.align		4
        /*0000*/ 	.byte	0x04, 0x37
        /*0002*/ 	.short	(.L_15 - .L_14)
.L_14:
        /*0004*/ 	.word	0x00000082


	//----- nvinfo : EIATTR_KPARAM_INFO
	.align		4
.L_15:
        /*0008*/ 	.byte	0x04, 0x17
        /*000a*/ 	.short	(.L_17 - .L_16)
.L_16:
        /*000c*/ 	.word	0x00000000
        /*0010*/ 	.short	0x0004
        /*0012*/ 	.short	0x001c
        /*0014*/ 	.byte	0x00, 0xf0, 0x11, 0x00


	//----- nvinfo : EIATTR_KPARAM_INFO
	.align		4
.L_17:
        /*0018*/ 	.byte	0x04, 0x17
        /*001a*/ 	.short	(.L_19 - .L_18)
.L_18:
        /*001c*/ 	.word	0x00000000
        /*0020*/ 	.short	0x0003
        /*0022*/ 	.short	0x0018
        /*0024*/ 	.byte	0x00, 0xf0, 0x11, 0x00


	//----- nvinfo : EIATTR_KPARAM_INFO
	.align		4
.L_19:
        /*0028*/ 	.byte	0x04, 0x17
        /*002a*/ 	.short	(.L_21 - .L_20)
.L_20:
        /*002c*/ 	.word	0x00000000
        /*0030*/ 	.short	0x0002
        /*0032*/ 	.short	0x0010
        /*0034*/ 	.byte	0x00, 0xf5, 0x21, 0x00


	//----- nvinfo : EIATTR_KPARAM_INFO
	.align		4
.L_21:
        /*0038*/ 	.byte	0x04, 0x17
        /*003a*/ 	.short	(.L_23 - .L_22)
.L_22:
        /*003c*/ 	.word	0x00000000
        /*0040*/ 	.short	0x0001
        /*0042*/ 	.short	0x0008
        /*0044*/ 	.byte	0x00, 0xf5, 0x21, 0x00


	//----- nvinfo : EIATTR_KPARAM_INFO
	.align		4
.L_23:
        /*0048*/ 	.byte	0x04, 0x17
        /*004a*/ 	.short	(.L_25 - .L_24)
.L_24:
        /*004c*/ 	.word	0x00000000
        /*0050*/ 	.short	0x0000
        /*0052*/ 	.short	0x0000
        /*0054*/ 	.byte	0x00, 0xf5, 0x21, 0x00


	//----- nvinfo : EIATTR_SPARSE_MMA_MASK
	.align		4
.L_25:
        /*0058*/ 	.byte	0x03, 0x50
        /*005a*/ 	.short	0x0000


	//----- nvinfo : EIATTR_MAXREG_COUNT
	.align		4
        /*005c*/ 	.byte	0x03, 0x1b
        /*005e*/ 	.short	0x00ff


	//----- nvinfo : EIATTR_NUM_BARRIERS
	.align		4
        /*0060*/ 	.byte	0x02, 0x4c
        /*0062*/ 	.byte	0x01
	.zero		1


	//----- nvinfo : EIATTR_MERCURY_ISA_VERSION
	.align		4
        /*0064*/ 	.byte	0x03, 0x5f
        /*0066*/ 	.short	0x0101


	//----- nvinfo : EIATTR_VRC_CTA_INIT_COUNT
	.align		4
        /*0068*/ 	.byte	0x02, 0x4a
	.zero		1
	.zero		1


	//----- nvinfo : EIATTR_EXIT_INSTR_OFFSETS
	.align		4
        /*006c*/ 	.byte	0x04, 0x1c
        /*006e*/ 	.short	(.L_27 - .L_26)


	//   ....[0]....
.L_26:
        /*0070*/ 	.word	0x00000050


	//   ....[1]....
        /*0074*/ 	.word	0x00000910


	//   ....[2]....
        /*0078*/ 	.word	0x00000940


	//   ....[3]....
        /*007c*/ 	.word	0x00000a20


	//----- nvinfo : EIATTR_CRS_STACK_SIZE
	.align		4
.L_27:
        /*0080*/ 	.byte	0x04, 0x1e
        /*0082*/ 	.short	(.L_29 - .L_28)
.L_28:
        /*0084*/ 	.word	0x00000000


	//----- nvinfo : EIATTR_CBANK_PARAM_SIZE
	.align		4
.L_29:
        /*0088*/ 	.byte	0x03, 0x19
        /*008a*/ 	.short	0x0020


	//----- nvinfo : EIATTR_PARAM_CBANK
	.align		4
        /*008c*/ 	.byte	0x04, 0x0a
        /*008e*/ 	.short	(.L_31 - .L_30)
	.align		4
.L_30:
        /*0090*/ 	.word	index@(.nv.constant0._Z15gauss_jordan_p2PdS_S_ii)
        /*0094*/ 	.short	0x0380
        /*0096*/ 	.short	0x0020


	//----- nvinfo : EIATTR_SW_WAR
	.align		4
.L_31:
        /*0098*/ 	.byte	0x04, 0x36
        /*009a*/ 	.short	(.L_33 - .L_32)
.L_32:
        /*009c*/ 	.word	0x00000008
.L_33:


//--------------------- .nv.info._Z15gauss_jordan_p1PdS_S_ii --------------------------
	.section	.nv.info._Z15gauss_jordan_p1PdS_S_ii,"",@"SHT_CUDA_INFO"
	.sectionflags	@""
	.align	4


	//----- nvinfo : EIATTR_CUDA_API_VERSION
	.align		4
        /*0000*/ 	.byte	0x04, 0x37
        /*0002*/ 	.short	(.L_35 - .L_34)
.L_34:
        /*0004*/ 	.word	0x00000082


	//----- nvinfo : EIATTR_KPARAM_INFO
	.align		4
.L_35:
        /*0008*/ 	.byte	0x04, 0x17
        /*000a*/ 	.short	(.L_37 - .L_36)
.L_36:
        /*000c*/ 	.word	0x00000000
        /*0010*/ 	.short	0x0004
        /*0012*/ 	.short	0x001c
        /*0014*/ 	.byte	0x00, 0xf0, 0x11, 0x00


	//----- nvinfo : EIATTR_KPARAM_INFO
	.align		4
.L_37:
        /*0018*/ 	.byte	0x04, 0x17
        /*001a*/ 	.short	(.L_39 - .L_38)
.L_38:
        /*001c*/ 	.word	0x00000000
        /*0020*/ 	.short	0x0003
        /*0022*/ 	.short	0x0018
        /*0024*/ 	.byte	0x00, 0xf0, 0x11, 0x00


	//----- nvinfo : EIATTR_KPARAM_INFO
	.align		4
.L_39:
        /*0028*/ 	.byte	0x04, 0x17
        /*002a*/ 	.short	(.L_41 - .L_40)
.L_40:
        /*002c*/ 	.word	0x00000000
        /*0030*/ 	.short	0x0002
        /*0032*/ 	.short	0x0010
        /*0034*/ 	.byte	0x00, 0xf5, 0x21, 0x00


	//----- nvinfo : EIATTR_KPARAM_INFO
	.align		4
.L_41:
        /*0038*/ 	.byte	0x04, 0x17
        /*003a*/ 	.short	(.L_43 - .L_42)
.L_42:
        /*003c*/ 	.word	0x00000000
        /*0040*/ 	.short	0x0001
        /*0042*/ 	.short	0x0008
        /*0044*/ 	.byte	0x00, 0xf5, 0x21, 0x00


	//----- nvinfo : EIATTR_KPARAM_INFO
	.align		4
.L_43:
        /*0048*/ 	.byte	0x04, 0x17
        /*004a*/ 	.short	(.L_45 - .L_44)
.L_44:
        /*004c*/ 	.word	0x00000000
        /*0050*/ 	.short	0x0000
        /*0052*/ 	.short	0x0000
        /*0054*/ 	.byte	0x00, 0xf5, 0x21, 0x00


	//----- nvinfo : EIATTR_SPARSE_MMA_MASK
	.align		4
.L_45:
        /*0058*/ 	.byte	0x03, 0x50
        /*005a*/ 	.short	0x0000


	//----- nvinfo : EIATTR_MAXREG_COUNT
	.align		4
        /*005c*/ 	.byte	0x03, 0x1b
        /*005e*/ 	.short	0x00ff


	//----- nvinfo : EIATTR_MERCURY_ISA_VERSION
	.align		4
        /*0060*/ 	.byte	0x03, 0x5f
        /*0062*/ 	.short	0x0101


	//----- nvinfo : EIATTR_VRC_CTA_INIT_COUNT
	.align		4
        /*0064*/ 	.byte	0x02, 0x4a
	.zero		1
	.zero		1


	//----- nvinfo : EIATTR_EXIT_INSTR_OFFSETS
	.align		4
        /*0068*/ 	.byte	0x04, 0x1c
        /*006a*/ 	.short	(.L_47 - .L_46)


	//   ....[0]....
.L_46:
        /*006c*/ 	.word	0x00000070


	//   ....[1]....
        /*0070*/ 	.word	0x000028b0


	//----- nvinfo : EIATTR_CRS_STACK_SIZE
	.align		4
.L_47:
        /*0074*/ 	.byte	0x04, 0x1e
        /*0076*/ 	.short	(.L_49 - .L_48)
.L_48:
        /*0078*/ 	.word	0x00000000


	//----- nvinfo : EIATTR_CBANK_PARAM_SIZE
	.align		4
.L_49:
        /*007c*/ 	.byte	0x03, 0x19
        /*007e*/ 	.short	0x0020


	//----- nvinfo : EIATTR_PARAM_CBANK
	.align		4
        /*0080*/ 	.byte	0x04, 0x0a
        /*0082*/ 	.short	(.L_51 - .L_50)
	.align		4
.L_50:
        /*0084*/ 	.word	index@(.nv.constant0._Z15gauss_jordan_p1PdS_S_ii)
        /*0088*/ 	.short	0x0380
        /*008a*/ 	.short	0x0020


	//----- nvinfo : EIATTR_SW_WAR
	.align		4
.L_51:
        /*008c*/ 	.byte	0x04, 0x36
        /*008e*/ 	.short	(.L_53 - .L_52)
.L_52:
        /*0090*/ 	.word	0x00000008
.L_53:


//--------------------- .nv.callgraph             --------------------------
	.section	.nv.callgraph,"",@"SHT_CUDA_CALLGRAPH"
	.align	4
	.sectionentsize	8
	.align		4
        /*0000*/ 	.word	0x00000000
	.align		4
        /*0004*/ 	.word	0xffffffff
	.align		4
        /*0008*/ 	.word	0x00000000
	.align		4
        /*000c*/ 	.word	0xfffffffe
	.align		4
        /*0010*/ 	.word	0x00000000
	.align		4
        /*0014*/ 	.word	0xfffffffd
	.align		4
        /*0018*/ 	.word	0x00000000
	.align		4
        /*001c*/ 	.word	0xfffffffc


//--------------------- .text._Z15gauss_jordan_p2PdS_S_ii --------------------------
	.section	.text._Z15gauss_jordan_p2PdS_S_ii,"ax",@progbits
	.align	128
        .global         _Z15gauss_jordan_p2PdS_S_ii
        .type           _Z15gauss_jordan_p2PdS_S_ii,@function
        .size           _Z15gauss_jordan_p2PdS_S_ii,(.L_x_52 - _Z15gauss_jordan_p2PdS_S_ii)
        .other          _Z15gauss_jordan_p2PdS_S_ii,@"STO_CUDA_ENTRY STV_DEFAULT"
_Z15gauss_jordan_p2PdS_S_ii:
.text._Z15gauss_jordan_p2PdS_S_ii:
[----:B------:R-:W-:Y:S01]  /*0000*/  LDC R1, c[0x0][0x37c] ;  /* 0x0000df00ff017b82 */ /* 0x000fe20000000800 */
[----:B------:R-:W0:Y:S01]  /*0010*/  S2R R0, SR_CTAID.X ;  /* 0x0000000000007919 */ /* 0x000e220000002500 */
[----:B------:R-:W1:Y:S02]  /*0020*/  LDCU UR4, c[0x0][0x39c] ;  /* 0x00007380ff0477ac */ /* 0x000e640008000800 */
[----:B-1----:R-:W-:-:S04]  /*0030*/  MOV R5, UR4 ;  /* 0x0000000400057c02 */ /* 0x002fc80008000f00 */
[----:B0-----:R-:W-:-:S13]  /*0040*/  ISETP.NE.AND P0, PT, R0, R5, PT ;  /* 0x000000050000720c */ /* 0x001fda0003f05270 */
[----:B------:R-:W-:Y:S05]  /*0050*/  @!P0 EXIT ;  /* 0x000000000000894d */ /* 0x000fea0003800000 */
[----:B------:R-:W0:Y:S01]  /*0060*/  S2R R4, SR_TID.X ;  /* 0x0000000000047919 */ /* 0x000e220000002100 */
[----:B------:R-:W1:Y:S01]  /*0070*/  LDC R13, c[0x0][0x398] ;  /* 0x0000e600ff0d7b82 */ /* 0x000e620000000800 */
[----:B------:R-:W2:Y:S01]  /*0080*/  LDCU.64 UR4, c[0x0][0x358] ;  /* 0x00006b00ff0477ac */ /* 0x000ea20008000a00 */
[----:B------:R-:W-:Y:S01]  /*0090*/  BSSY.RECONVERGENT B0, `(.L_x_0) ;  /* 0x0000075000007945 */ /* 0x000fe20003800200 */
[----:B------:R-:W3:Y:S01]  /*00a0*/  LDCU UR6, c[0x0][0x398] ;  /* 0x00007300ff0677ac */ /* 0x000ee20008000800 */
[----:B------:R-:W4:Y:S01]  /*00b0*/  LDCU UR7, c[0x0][0x39c] ;  /* 0x00007380ff0777ac */ /* 0x000f220008000800 */
[----:B0-----:R-:W-:-:S04]  /*00c0*/  ISETP.GT.AND P0, PT, R4, R5, PT ;  /* 0x000000050400720c */ /* 0x001fc80003f04270 */
[----:B-1----:R-:W-:-:S13]  /*00d0*/  ISETP.GT.OR P0, PT, R13, 0x400, !P0 ;  /* 0x000004000d00780c */ /* 0x002fda0004704670 */
[----:B--234-:R-:W-:Y:S05]  /*00e0*/  @P0 BRA `(.L_x_1) ;  /* 0x0000000000340947 */ /* 0x01cfea0003800000 */
[----:B------:R-:W0:Y:S01]  /*00f0*/  LDC.64 R2, c[0x0][0x380] ;  /* 0x0000e000ff027b82 */ /* 0x000e220000000a00 */
[CC--:B------:R-:W-:Y:S02]  /*0100*/  IMAD R9, R0.reuse, R13.reuse, R5 ;  /* 0x0000000d00097224 */ /* 0x0c0fe400078e0205 */
[-CC-:B------:R-:W-:Y:S02]  /*0110*/  IMAD R11, R5, R13.reuse, R4.reuse ;  /* 0x0000000d050b7224 */ /* 0x180fe400078e0204 */
[----:B------:R-:W-:Y:S02]  /*0120*/  IMAD R7, R0, R13, R4 ;  /* 0x0000000d00077224 */ /* 0x000fe400078e0204 */
[----:B0-----:R-:W-:-:S04]  /*0130*/  IMAD.WIDE R8, R9, 0x8, R2 ;  /* 0x0000000809087825 */ /* 0x001fc800078e0202 */
[--C-:B------:R-:W-:Y:S02]  /*0140*/  IMAD.WIDE R10, R11, 0x8, R2.reuse ;  /* 0x000000080b0a7825 */ /* 0x100fe400078e0202 */
[----:B------:R-:W2:Y:S02]  /*0150*/  LDG.E.64 R8, desc[UR4][R8.64] ;  /* 0x0000000408087981 */ /* 0x000ea4000c1e1b00 */
[----:B------:R-:W-:Y:S02]  /*0160*/  IMAD.WIDE R2, R7, 0x8, R2 ;  /* 0x0000000807027825 */ /* 0x000fe400078e0202 */
[----:B------:R-:W2:Y:S04]  /*0170*/  LDG.E.64 R10, desc[UR4][R10.64] ;  /* 0x000000040a0a7981 */ /* 0x000ea8000c1e1b00 */
[----:B------:R-:W2:Y:S02]  /*0180*/  LDG.E.64 R6, desc[UR4][R2.64] ;  /* 0x0000000402067981 */ /* 0x000ea4000c1e1b00 */
[----:B--2---:R-:W-:-:S07]  /*0190*/  DFMA R6, -R8, R10, R6 ;  /* 0x0000000a0806722b */ /* 0x004fce0000000106 */
[----:B------:R0:W-:Y:S01]  /*01a0*/  STG.E.64 desc[UR4][R2.64], R6 ;  /* 0x0000000602007986 */ /* 0x0001e2000c101b04 */
[----:B------:R-:W-:Y:S05]  /*01b0*/  BRA `(.L_x_2) ;  /* 0x0000000400887947 */ /* 0x000fea0003800000 */
.L_x_1:
[----:B------:R-:W-:-:S13]  /*01c0*/  ISETP.GE.AND P0, PT, R13, 0x401, PT ;  /* 0x000004010d00780c */ /* 0x000fda0003f06270 */
[----:B------:R-:W-:Y:S05]  /*01d0*/  @!P0 BRA `(.L_x_2) ;  /* 0x0000000400808947 */ /* 0x000fea0003800000 */
[----:B------:R-:W-:Y:S01]  /*01e0*/  LOP3.LUT R6, R4, 0x400, RZ, 0xfc, !PT ;  /* 0x0000040004067812 */ /* 0x000fe200078efcff */
[----:B------:R-:W0:Y:S01]  /*01f0*/  LDC.64 R2, c[0x0][0x380] ;  /* 0x0000e000ff027b82 */ /* 0x000e220000000a00 */
[----:B------:R-:W-:Y:S02]  /*0200*/  BSSY.RECONVERGENT B1, `(.L_x_3) ;  /* 0x0000026000017945 */ /* 0x000fe40003800200 */
[CC--:B------:R-:W-:Y:S02]  /*0210*/  ISETP.GE.U32.AND P0, PT, R6.reuse, R13.reuse, PT ;  /* 0x0000000d0600720c */ /* 0x0c0fe40003f06070 */
[----:B------:R-:W-:Y:S02]  /*0220*/  VIMNMX.U32 R7, PT, PT, R6, R13, !PT ;  /* 0x0000000d06077248 */ /* 0x000fe40007fe0000 */
[----:B------:R-:W-:-:S04]  /*0230*/  SEL R8, RZ, 0x1, P0 ;  /* 0x00000001ff087807 */ /* 0x000fc80000000000 */
[----:B------:R-:W-:-:S04]  /*0240*/  IADD3 R7, PT, PT, R7, -R6, -R8 ;  /* 0x8000000607077210 */ /* 0x000fc80007ffe808 */
[----:B------:R-:W-:Y:S01]  /*0250*/  LEA.HI R8, R7, R8, RZ, 0x16 ;  /* 0x0000000807087211 */ /* 0x000fe200078fb0ff */
[----:B------:R-:W-:-:S03]  /*0260*/  IMAD R7, R0, R13, R5 ;  /* 0x0000000d00077224 */ /* 0x000fc600078e0205 */
[C---:B------:R-:W-:Y:S02]  /*0270*/  LOP3.LUT R6, R8.reuse, 0x3, RZ, 0xc0, !PT ;  /* 0x0000000308067812 */ /* 0x040fe400078ec0ff */
[----:B------:R-:W-:Y:S02]  /*0280*/  ISETP.GE.U32.AND P0, PT, R8, 0x3, PT ;  /* 0x000000030800780c */ /* 0x000fe40003f06070 */
[----:B------:R-:W-:Y:S01]  /*0290*/  ISETP.NE.AND P1, PT, R6, 0x3, PT ;  /* 0x000000030600780c */ /* 0x000fe20003f25270 */
[----:B0-----:R-:W-:-:S04]  /*02a0*/  IMAD.WIDE R2, R7, 0x8, R2 ;  /* 0x0000000807027825 */ /* 0x001fc800078e0202 */
[----:B------:R-:W-:Y:S01]  /*02b0*/  HFMA2 R7, -RZ, RZ, 0, 6.103515625e-05 ;  /* 0x00000400ff077431 */ /* 0x000fe200000001ff */
[----:B------:R-:W-:-:S07]  /*02c0*/  MOV R6, R4 ;  /* 0x0000000400067202 */ /* 0x000fce0000000f00 */
[----:B------:R-:W-:Y:S05]  /*02d0*/  @!P1 BRA `(.L_x_4) ;  /* 0x0000000000609947 */ /* 0x000fea0003800000 */
[----:B------:R-:W0:Y:S01]  /*02e0*/  LDC R16, c[0x0][0x39c] ;  /* 0x0000e700ff107b82 */ /* 0x000e220000000800 */
[----:B------:R-:W-:Y:S01]  /*02f0*/  IADD3 R8, PT, PT, R8, 0x1, RZ ;  /* 0x0000000108087810 */ /* 0x000fe20007ffe0ff */
[-CC-:B------:R-:W-:Y:S01]  /*0300*/  IMAD R17, R5, R13.reuse, R4.reuse ;  /* 0x0000000d05117224 */ /* 0x180fe200078e0204 */
[----:B------:R-:W-:Y:S01]  /*0310*/  MOV R20, R4 ;  /* 0x0000000400147202 */ /* 0x000fe20000000f00 */
[----:B------:R-:W-:Y:S01]  /*0320*/  IMAD R18, R0, R13, R4 ;  /* 0x0000000d00127224 */ /* 0x000fe200078e0204 */
[----:B------:R-:W-:-:S04]  /*0330*/  LOP3.LUT R8, R8, 0x3, RZ, 0xc0, !PT ;  /* 0x0000000308087812 */ /* 0x000fc800078ec0ff */
[C---:B------:R-:W-:Y:S01]  /*0340*/  IADD3 R19, PT, PT, -R8.reuse, RZ, RZ ;  /* 0x000000ff08137210 */ /* 0x040fe20007ffe1ff */
[----:B------:R-:W-:-:S07]  /*0350*/  IMAD R6, R8, R7, R4 ;  /* 0x0000000708067224 */ /* 0x000fce00078e0204 */
.L_x_5:
[----:B0-----:R-:W-:-:S04]  /*0360*/  MOV R5, R16 ;  /* 0x0000001000057202 */ /* 0x001fc80000000f00 */
[----:B------:R-:W-:-:S13]  /*0370*/  ISETP.GT.AND P1, PT, R20, R5, PT ;  /* 0x000000051400720c */ /* 0x000fda0003f24270 */
[----:B------:R-:W0:Y:S01]  /*0380*/  @P1 LDC.64 R8, c[0x0][0x380] ;  /* 0x0000e000ff081b82 */ /* 0x000e220000000a00 */
[----:B------:R-:W2:Y:S01]  /*0390*/  @P1 LDG.E.64 R10, desc[UR4][R2.64] ;  /* 0x00000004020a1981 */ /* 0x000ea2000c1e1b00 */
[----:B0-----:R-:W-:-:S04]  /*03a0*/  @P1 IMAD.WIDE R12, R17, 0x8, R8 ;  /* 0x00000008110c1825 */ /* 0x001fc800078e0208 */
[----:B------:R-:W-:Y:S02]  /*03b0*/  @P1 IMAD.WIDE.U32 R8, R18, 0x8, R8 ;  /* 0x0000000812081825 */ /* 0x000fe400078e0008 */
[----:B------:R-:W2:Y:S04]  /*03c0*/  @P1 LDG.E.64 R12, desc[UR4][R12.64] ;  /* 0x000000040c0c1981 */ /* 0x000ea8000c1e1b00 */
[----:B------:R-:W2:Y:S01]  /*03d0*/  @P1 LDG.E.64 R14, desc[UR4][R8.64] ;  /* 0x00000004080e1981 */ /* 0x000ea2000c1e1b00 */
[----:B------:R-:W-:Y:S01]  /*03e0*/  VIADD R19, R19, 0x1 ;  /* 0x0000000113137836 */ /* 0x000fe20000000000 */
[-C--:B------:R-:W-:Y:S02]  /*03f0*/  IADD3 R20, PT, PT, R20, R7.reuse, RZ ;  /* 0x0000000714147210 */ /* 0x080fe40007ffe0ff */
[----:B------:R-:W-:-:S02]  /*0400*/  IADD3 R17, PT, PT, R17, R7, RZ ;  /* 0x0000000711117210 */ /* 0x000fc40007ffe0ff */
[----:B------:R-:W-:Y:S01]  /*0410*/  IADD3 R18, PT, PT, R18, R7, RZ ;  /* 0x0000000712127210 */ /* 0x000fe20007ffe0ff */
[----:B--2---:R-:W-:-:S07]  /*0420*/  @P1 DFMA R10, -R10, R12, R14 ;  /* 0x0000000c0a0a122b */ /* 0x004fce000000010e */
[----:B------:R1:W-:Y:S01]  /*0430*/  @P1 STG.E.64 desc[UR4][R8.64], R10 ;  /* 0x0000000a08001986 */ /* 0x0003e2000c101b04 */
[----:B------:R-:W-:-:S13]  /*0440*/  ISETP.NE.AND P1, PT, R19, RZ, PT ;  /* 0x000000ff1300720c */ /* 0x000fda0003f25270 */
[----:B-1----:R-:W-:Y:S05]  /*0450*/  @P1 BRA `(.L_x_5) ;  /* 0xfffffffc00c01947 */ /* 0x002fea000383ffff */
.L_x_4:
[----:B------:R-:W-:Y:S05]  /*0460*/  BSYNC.RECONVERGENT B1 ;  /* 0x0000000000017941 */ /* 0x000fea0003800200 */
.L_x_3:
[----:B------:R-:W-:Y:S05]  /*0470*/  @!P0 BRA `(.L_x_2) ;  /* 0x0000000000d88947 */ /* 0x000fea0003800000 */
.L_x_6:
[----:B------:R-:W-:-:S05]  /*0480*/  IMAD.U32 R5, RZ, RZ, UR7 ;  /* 0x00000007ff057e24 */ /* 0x000fca000f8e00ff */
[----:B------:R-:W-:-:S13]  /*0490*/  ISETP.GT.AND P1, PT, R6, R5, PT ;  /* 0x000000050600720c */ /* 0x000fda0003f24270 */
[----:B------:R-:W0:Y:S01]  /*04a0*/  @P1 LDC.64 R8, c[0x0][0x380] ;  /* 0x0000e000ff081b82 */ /* 0x000e220000000a00 */
[--C-:B------:R-:W-:Y:S01]  /*04b0*/  @P1 IMAD R17, R5, UR6, R6.reuse ;  /* 0x0000000605111c24 */ /* 0x100fe2000f8e0206 */
[----:B------:R-:W2:Y:S01]  /*04c0*/  @P1 LDG.E.64 R12, desc[UR4][R2.64] ;  /* 0x00000004020c1981 */ /* 0x000ea2000c1e1b00 */
[----:B------:R-:W-:Y:S02]  /*04d0*/  @P1 IMAD R11, R0, UR6, R6 ;  /* 0x00000006000b1c24 */ /* 0x000fe4000f8e0206 */
[----:B0-----:R-:W-:-:S04]  /*04e0*/  @P1 IMAD.WIDE R16, R17, 0x8, R8 ;  /* 0x0000000811101825 */ /* 0x001fc800078e0208 */
[----:B------:R-:W-:Y:S02]  /*04f0*/  @P1 IMAD.WIDE.U32 R8, R11, 0x8, R8 ;  /* 0x000000080b081825 */ /* 0x000fe400078e0008 */
[----:B------:R-:W2:Y:S04]  /*0500*/  @P1 LDG.E.64 R16, desc[UR4][R16.64] ;  /* 0x0000000410101981 */ /* 0x000ea8000c1e1b00 */
[----:B------:R-:W2:Y:S01]  /*0510*/  @P1 LDG.E.64 R14, desc[UR4][R8.64] ;  /* 0x00000004080e1981 */ /* 0x000ea2000c1e1b00 */
[----:B------:R-:W-:-:S04]  /*0520*/  IADD3 R6, PT, PT, R6, R7, RZ ;  /* 0x0000000706067210 */ /* 0x000fc80007ffe0ff */
[----:B------:R-:W-:-:S13]  /*0530*/  ISETP.GT.AND P0, PT, R6, R5, PT ;  /* 0x000000050600720c */ /* 0x000fda0003f04270 */
[----:B------:R-:W0:Y:S08]  /*0540*/  @P0 LDC R23, c[0x0][0x398] ;  /* 0x0000e600ff170b82 */ /* 0x000e300000000800 */
[----:B------:R-:W1:Y:S01]  /*0550*/  @P0 LDC.64 R10, c[0x0][0x380] ;  /* 0x0000e000ff0a0b82 */ /* 0x000e620000000a00 */
[----:B0-----:R-:W-:-:S04]  /*0560*/  @P0 IMAD R21, R5, R23, R6 ;  /* 0x0000001705150224 */ /* 0x001fc800078e0206 */
[----:B-1----:R-:W-:Y:S01]  /*0570*/  @P0 IMAD.WIDE R20, R21, 0x8, R10 ;  /* 0x0000000815140825 */ /* 0x002fe200078e020a */
[----:B--2---:R-:W-:-:S03]  /*0580*/  @P1 DFMA R18, -R12, R16, R14 ;  /* 0x000000100c12122b */ /* 0x004fc6000000010e */
[----:B------:R-:W-:-:S04]  /*0590*/  @P0 IMAD R13, R0, R23, R6 ;  /* 0x00000017000d0224 */ /* 0x000fc800078e0206 */
[----:B------:R-:W-:Y:S01]  /*05a0*/  @P0 IMAD.WIDE.U32 R10, R13, 0x8, R10 ;  /* 0x000000080d0a0825 */ /* 0x000fe200078e000a */
[----:B------:R0:W-:Y:S04]  /*05b0*/  @P1 STG.E.64 desc[UR4][R8.64], R18 ;  /* 0x0000001208001986 */ /* 0x0001e8000c101b04 */
[----:B------:R-:W2:Y:S04]  /*05c0*/  @P0 LDG.E.64 R14, desc[UR4][R2.64] ;  /* 0x00000004020e0981 */ /* 0x000ea8000c1e1b00 */
[----:B------:R-:W2:Y:S04]  /*05d0*/  @P0 LDG.E.64 R20, desc[UR4][R20.64] ;  /* 0x0000000414140981 */ /* 0x000ea8000c1e1b00 */
[----:B------:R-:W2:Y:S01]  /*05e0*/  @P0 LDG.E.64 R16, desc[UR4][R10.64] ;  /* 0x000000040a100981 */ /* 0x000ea2000c1e1b00 */
[----:B------:R-:W-:-:S04]  /*05f0*/  IADD3 R6, PT, PT, R6, R7, RZ ;  /* 0x0000000706067210 */ /* 0x000fc80007ffe0ff */
[----:B------:R-:W-:-:S13]  /*0600*/  ISETP.GT.AND P1, PT, R6, R5, PT ;  /* 0x000000050600720c */ /* 0x000fda0003f24270 */
[----:B------:R-:W1:Y:S08]  /*0610*/  @P1 LDC R25, c[0x0][0x398] ;  /* 0x0000e600ff191b82 */ /* 0x000e700000000800 */
[----:B------:R-:W3:Y:S01]  /*0620*/  @P1 LDC.64 R12, c[0x0][0x380] ;  /* 0x0000e000ff0c1b82 */ /* 0x000ee20000000a00 */
[----:B-1----:R-:W-:-:S04]  /*0630*/  @P1 IMAD R23, R5, R25, R6 ;  /* 0x0000001905171224 */ /* 0x002fc800078e0206 */
[----:B---3--:R-:W-:Y:S01]  /*0640*/  @P1 IMAD.WIDE R22, R23, 0x8, R12 ;  /* 0x0000000817161825 */ /* 0x008fe200078e020c */
[----:B--2---:R-:W-:-:S03]  /*0650*/  @P0 DFMA R16, -R14, R20, R16 ;  /* 0x000000140e10022b */ /* 0x004fc60000000110 */
[----:B------:R-:W-:-:S04]  /*0660*/  @P1 IMAD R15, R0, R25, R6 ;  /* 0x00000019000f1224 */ /* 0x000fc800078e0206 */
[----:B0-----:R-:W-:Y:S01]  /*0670*/  @P1 IMAD.WIDE.U32 R8, R15, 0x8, R12 ;  /* 0x000000080f081825 */ /* 0x001fe200078e000c */
        /* <DEDUP_REMOVED lines=8> */
[-CC-:B-1----:R-:W-:Y:S02]  /*0700*/  @P0 IMAD R25, R5, R21.reuse, R6.reuse ;  /* 0x0000001505190224 */ /* 0x182fe400078e0206 */
[----:B------:R-:W-:Y:S01]  /*0710*/  @P0 IMAD R21, R0, R21, R6 ;  /* 0x0000001500150224 */ /* 0x000fe200078e0206 */
[----:B--2---:R-:W-:Y:S01]  /*0720*/  @P1 DFMA R14, -R14, R22, R18 ;  /* 0x000000160e0e122b */ /* 0x004fe20000000112 */
[----:B---3--:R-:W-:-:S04]  /*0730*/  @P0 IMAD.WIDE R18, R25, 0x8, R12 ;  /* 0x0000000819120825 */ /* 0x008fc800078e020c */
[----:B------:R-:W-:Y:S02]  /*0740*/  @P0 IMAD.WIDE.U32 R12, R21, 0x8, R12 ;  /* 0x00000008150c0825 */ /* 0x000fe400078e000c */
[----:B------:R1:W-:Y:S04]  /*0750*/  @P1 STG.E.64 desc[UR4][R8.64], R14 ;  /* 0x0000000e08001986 */ /* 0x0003e8000c101b04 */
[----:B0-----:R-:W2:Y:S04]  /*0760*/  @P0 LDG.E.64 R16, desc[UR4][R2.64] ;  /* 0x0000000402100981 */ /* 0x001ea8000c1e1b00 */
[----:B------:R-:W2:Y:S04]  /*0770*/  @P0 LDG.E.64 R18, desc[UR4][R18.64] ;  /* 0x0000000412120981 */ /* 0x000ea8000c1e1b00 */
[----:B------:R-:W2:Y:S01]  /*0780*/  @P0 LDG.E.64 R10, desc[UR4][R12.64] ;  /* 0x000000040c0a0981 */ /* 0x000ea2000c1e1b00 */
[----:B------:R-:W-:Y:S01]  /*0790*/  IADD3 R6, PT, PT, R6, R7, RZ ;  /* 0x0000000706067210 */ /* 0x000fe20007ffe0ff */
[----:B--2---:R-:W-:-:S07]  /*07a0*/  @P0 DFMA R10, -R16, R18, R10 ;  /* 0x00000012100a022b */ /* 0x004fce000000010a */
[----:B------:R1:W-:Y:S01]  /*07b0*/  @P0 STG.E.64 desc[UR4][R12.64], R10 ;  /* 0x0000000a0c000986 */ /* 0x0003e2000c101b04 */
[----:B------:R-:W-:-:S13]  /*07c0*/  ISETP.GE.AND P0, PT, R6, UR6, PT ;  /* 0x0000000606007c0c */ /* 0x000fda000bf06270 */
[----:B-1----:R-:W-:Y:S05]  /*07d0*/  @!P0 BRA `(.L_x_6) ;  /* 0xfffffffc00288947 */ /* 0x002fea000383ffff */
.L_x_2:
[----:B------:R-:W-:Y:S05]  /*07e0*/  BSYNC.RECONVERGENT B0 ;  /* 0x0000000000007941 */ /* 0x000fea0003800200 */
.L_x_0:
[----:B------:R-:W-:Y:S01]  /*07f0*/  BAR.SYNC.DEFER_BLOCKING 0x0 ;  /* 0x0000000000007b1d */ /* 0x000fe20000010000 */
[----:B------:R-:W-:-:S04]  /*0800*/  ISETP.GT.AND P0, PT, R0, R5, PT ;  /* 0x000000050000720c */ /* 0x000fc80003f04270 */
[----:B------:R-:W-:-:S13]  /*0810*/  ISETP.NE.OR P0, PT, R4, RZ, !P0 ;  /* 0x000000ff0400720c */ /* 0x000fda0004705670 */
[----:B------:R-:W-:Y:S05]  /*0820*/  @P0 BRA `(.L_x_7) ;  /* 0x00000000003c0947 */ /* 0x000fea0003800000 */
[----:B------:R-:W1:Y:S01]  /*0830*/  LDC.64 R8, c[0x0][0x390] ;  /* 0x0000e400ff087b82 */ /* 0x000e620000000a00 */
[----:B------:R-:W2:Y:S07]  /*0840*/  LDCU UR6, c[0x0][0x398] ;  /* 0x00007300ff0677ac */ /* 0x000eae0008000800 */
[----:B0-----:R-:W0:Y:S08]  /*0850*/  LDC.64 R2, c[0x0][0x388] ;  /* 0x0000e200ff027b82 */ /* 0x001e300000000a00 */
[----:B------:R-:W3:Y:S01]  /*0860*/  LDC.64 R6, c[0x0][0x380] ;  /* 0x0000e000ff067b82 */ /* 0x000ee20000000a00 */
[----:B--2---:R-:W-:-:S02]  /*0870*/  IMAD R11, R0, UR6, R5 ;  /* 0x00000006000b7c24 */ /* 0x004fc4000f8e0205 */
[----:B-1----:R-:W-:-:S06]  /*0880*/  IMAD.WIDE R8, R5, 0x8, R8 ;  /* 0x0000000805087825 */ /* 0x002fcc00078e0208 */
[----:B------:R-:W2:Y:S01]  /*0890*/  LDG.E.64 R8, desc[UR4][R8.64] ;  /* 0x0000000408087981 */ /* 0x000ea2000c1e1b00 */
[----:B0-----:R-:W-:-:S05]  /*08a0*/  IMAD.WIDE.U32 R2, R0, 0x8, R2 ;  /* 0x0000000800027825 */ /* 0x001fca00078e0002 */
[----:B------:R-:W2:Y:S01]  /*08b0*/  LDG.E.64 R4, desc[UR4][R2.64] ;  /* 0x0000000402047981 */ /* 0x000ea2000c1e1b00 */
[----:B---3--:R-:W-:-:S05]  /*08c0*/  IMAD.WIDE R10, R11, 0x8, R6 ;  /* 0x000000080b0a7825 */ /* 0x008fca00078e0206 */
[----:B------:R-:W2:Y:S02]  /*08d0*/  LDG.E.64 R6, desc[UR4][R10.64] ;  /* 0x000000040a067981 */ /* 0x000ea4000c1e1b00 */
[----:B--2---:R-:W-:-:S07]  /*08e0*/  DFMA R4, -R6, R8, R4 ;  /* 0x000000080604722b */ /* 0x004fce0000000104 */
[----:B------:R-:W-:Y:S04]  /*08f0*/  STG.E.64 desc[UR4][R2.64], R4 ;  /* 0x0000000402007986 */ /* 0x000fe8000c101b04 */
[----:B------:R-:W-:Y:S01]  /*0900*/  STG.E.64 desc[UR4][R10.64], RZ ;  /* 0x000000ff0a007986 */ /* 0x000fe2000c101b04 */
[----:B------:R-:W-:Y:S05]  /*0910*/  EXIT ;  /* 0x000000000000794d */ /* 0x000fea0003800000 */
.L_x_7:
[----:B------:R-:W-:-:S04]  /*0920*/  ISETP.GE.AND P0, PT, R0, R5, PT ;  /* 0x000000050000720c */ /* 0x000fc80003f06270 */
[----:B------:R-:W-:-:S13]  /*0930*/  ISETP.NE.OR P0, PT, R4, RZ, P0 ;  /* 0x000000ff0400720c */ /* 0x000fda0000705670 */
[----:B------:R-:W-:Y:S05]  /*0940*/  @P0 EXIT ;  /* 0x000000000000094d */ /* 0x000fea0003800000 */
[----:B0-----:R-:W0:Y:S01]  /*0950*/  LDC.64 R2, c[0x0][0x390] ;  /* 0x0000e400ff027b82 */ /* 0x001e220000000a00 */
[----:B------:R-:W1:Y:S07]  /*0960*/  LDCU UR6, c[0x0][0x398] ;  /* 0x00007300ff0677ac */ /* 0x000e6e0008000800 */
[----:B------:R-:W2:Y:S01]  /*0970*/  LDC.64 R8, c[0x0][0x380] ;  /* 0x0000e000ff087b82 */ /* 0x000ea20000000a00 */
[----:B-1----:R-:W-:Y:S02]  /*0980*/  IMAD R11, R0, UR6, R5 ;  /* 0x00000006000b7c24 */ /* 0x002fe4000f8e0205 */
[----:B0-----:R-:W-:-:S04]  /*0990*/  IMAD.WIDE.U32 R6, R5, 0x8, R2 ;  /* 0x0000000805067825 */ /* 0x001fc800078e0002 */
[----:B------:R-:W-:Y:S02]  /*09a0*/  IMAD.WIDE.U32 R2, R0, 0x8, R2 ;  /* 0x0000000800027825 */ /* 0x000fe400078e0002 */
[----:B------:R-:W3:Y:S02]  /*09b0*/  LDG.E.64 R6, desc[UR4][R6.64] ;  /* 0x0000000406067981 */ /* 0x000ee4000c1e1b00 */
[----:B--2---:R-:W-:Y:S02]  /*09c0*/  IMAD.WIDE R10, R11, 0x8, R8 ;  /* 0x000000080b0a7825 */ /* 0x004fe400078e0208 */
[----:B------:R-:W3:Y:S04]  /*09d0*/  LDG.E.64 R4, desc[UR4][R2.64] ;  /* 0x0000000402047981 */ /* 0x000ee8000c1e1b00 */
[----:B------:R-:W3:Y:S02]  /*09e0*/  LDG.E.64 R8, desc[UR4][R10.64] ;  /* 0x000000040a087981 */ /* 0x000ee4000c1e1b00 */
[----:B---3--:R-:W-:-:S07]  /*09f0*/  DFMA R4, R6, -R8, R4 ;  /* 0x800000080604722b */ /* 0x008fce0000000004 */
[----:B------:R-:W-:Y:S04]  /*0a00*/  STG.E.64 desc[UR4][R2.64], R4 ;  /* 0x0000000402007986 */ /* 0x000fe8000c101b04 */
[----:B------:R-:W-:Y:S01]  /*0a10*/  STG.E.64 desc[UR4][R10.64], RZ ;  /* 0x000000ff0a007986 */ /* 0x000fe2000c101b04 */
[----:B------:R-:W-:Y:S05]  /*0a20*/  EXIT ;  /* 0x000000000000794d */ /* 0x000fea0003800000 */
.L_x_8:
[----:B------:R-:W-:-:S00]  /*0a30*/  BRA `(.L_x_8) ;  /* 0xfffffffc00fc7947 */ /* 0x000fc0000383ffff */
[----:B------:R-:W-:-:S00]  /*0a40*/  NOP ;  /* 0x0000000000007918 */ /* 0x000fc00000000000 */
        /* <DEDUP_REMOVED lines=11> */
.L_x_52:


//--------------------- .text._Z15gauss_jordan_p1PdS_S_ii --------------------------
	.section	.text._Z15gauss_jordan_p1PdS_S_ii,"ax",@progbits
	.align	128
        .global         _Z15gauss_jordan_p1PdS_S_ii
        .type           _Z15gauss_jordan_p1PdS_S_ii,@function
        .size           _Z15gauss_jordan_p1PdS_S_ii,(.L_x_51 - _Z15gauss_jordan_p1PdS_S_ii)
        .other          _Z15gauss_jordan_p1PdS_S_ii,@"STO_CUDA_ENTRY STV_DEFAULT"
_Z15gauss_jordan_p1PdS_S_ii:
.text._Z15gauss_jordan_p1PdS_S_ii:
[----:B------:R-:W-:Y:S01]  /*0000*/  LDC R1, c[0x0][0x37c] ;  /* 0x0000df00ff017b82 */ /* 0x000fe20000000800 */
[----:B------:R-:W0:Y:S07]  /*0010*/  S2R R0, SR_TID.X ;  /* 0x0000000000007919 */ /* 0x000e2e0000002100 */
[----:B------:R-:W1:Y:S01]  /*0020*/  S2UR UR4, SR_CTAID.X ;  /* 0x00000000000479c3 */ /* 0x000e620000002500 */
[----:B------:R-:W1:Y:S02]  /*0030*/  LDCU UR5, c[0x0][0x360] ;  /* 0x00006c00ff0577ac */ /* 0x000e640008000800 */
[----:B-1----:R-:W-:Y:S01]  /*0040*/  UIMAD UR4, UR4, UR5, URZ ;  /* 0x00000005040472a4 */ /* 0x002fe2000f8e02ff */
[----:B0-----:R-:W-:-:S05]  /*0050*/  IMAD.MOV R0, RZ, RZ, -R0 ;  /* 0x000000ffff007224 */ /* 0x001fca00078e0a00 */
[----:B------:R-:W-:-:S13]  /*0060*/  ISETP.NE.AND P0, PT, R0, UR4, PT ;  /* 0x0000000400007c0c */ /* 0x000fda000bf05270 */
[----:B------:R-:W-:Y:S05]  /*0070*/  @P0 EXIT ;  /* 0x000000000000094d */ /* 0x000fea0003800000 */
[----:B------:R-:W0:Y:S01]  /*0080*/  LDC.64 R2, c[0x0][0x398] ;  /* 0x0000e600ff027b82 */ /* 0x000e220000000a00 */
[----:B------:R-:W1:Y:S01]  /*0090*/  LDCU.64 UR6, c[0x0][0x358] ;  /* 0x00006b00ff0677ac */ /* 0x000e620008000a00 */
[----:B0-----:R-:W-:-:S05]  /*00a0*/  VIADD R13, R3, 0x1 ;  /* 0x00000001030d7836 */ /* 0x001fca0000000000 */
[----:B------:R-:W-:-:S13]  /*00b0*/  ISETP.GE.AND P0, PT, R13, R2, PT ;  /* 0x000000020d00720c */ /* 0x000fda0003f06270 */
[----:B-1----:R-:W-:Y:S05]  /*00c0*/  @P0 BRA `(.L_x_9) ;  /* 0x00000024007c0947 */ /* 0x002fea0003800000 */
[----:B------:R-:W0:Y:S01]  /*00d0*/  LDC.64 R8, c[0x0][0x380] ;  /* 0x0000e000ff087b82 */ /* 0x000e220000000a00 */
[C---:B------:R-:W-:Y:S02]  /*00e0*/  IADD3 R0, PT, PT, -R3.reuse, -0x2, R2 ;  /* 0xfffffffe03007810 */ /* 0x040fe40007ffe102 */
[----:B------:R-:W-:Y:S01]  /*00f0*/  LOP3.LUT R7, RZ, R3, RZ, 0x33, !PT ;  /* 0x00000003ff077212 */ /* 0x000fe200078e33ff */
[----:B------:R-:W-:Y:S01]  /*0100*/  IMAD R3, R3, R2, R3 ;  /* 0x0000000203037224 */ /* 0x000fe200078e0203 */
[----:B------:R-:W-:-:S03]  /*0110*/  ISETP.GE.U32.AND P0, PT, R0, 0xf, PT ;  /* 0x0000000f0000780c */ /* 0x000fc60003f06070 */
[----:B------:R-:W-:-:S05]  /*0120*/  IMAD.IADD R7, R7, 0x1, R2 ;  /* 0x0000000107077824 */ /* 0x000fca00078e0202 */
[----:B------:R-:W-:Y:S01]  /*0130*/  LOP3.LUT R12, R7, 0xf, RZ, 0xc0, !PT ;  /* 0x0000000f070c7812 */ /* 0x000fe200078ec0ff */
[----:B0-----:R-:W-:-:S04]  /*0140*/  IMAD.WIDE R8, R3, 0x8, R8 ;  /* 0x0000000803087825 */ /* 0x001fc800078e0208 */
[----:B------:R-:W-:Y:S05]  /*0150*/  @!P0 BRA `(.L_x_10) ;  /* 0x0000001400008947 */ /* 0x000fea0003800000 */
[----:B------:R-:W0:Y:S01]  /*0160*/  LDC R13, c[0x0][0x39c] ;  /* 0x0000e700ff0d7b82 */ /* 0x000e220000000800 */
[----:B------:R-:W1:Y:S01]  /*0170*/  LDCU.64 UR4, c[0x0][0x380] ;  /* 0x00007000ff0477ac */ /* 0x000e620008000a00 */
[----:B------:R-:W-:Y:S01]  /*0180*/  LOP3.LUT R25, R7, 0xfffffff0, RZ, 0xc0, !PT ;  /* 0xfffffff007197812 */ /* 0x000fe200078ec0ff */
[----:B------:R-:W-:-:S04]  /*0190*/  VIADD R24, R3, 0x1 ;  /* 0x0000000103187836 */ /* 0x000fc80000000000 */
[----:B------:R-:W-:Y:S01]  /*01a0*/  IMAD.MOV R25, RZ, RZ, -R25 ;  /* 0x000000ffff197224 */ /* 0x000fe200078e0a19 */
[----:B-1----:R-:W-:-:S04]  /*01b0*/  UIADD3 UR4, UP0, UPT, UR4, 0x40, URZ ;  /* 0x0000004004047890 */ /* 0x002fc8000ff1e0ff */
[----:B------:R-:W-:-:S12]  /*01c0*/  UIADD3.X UR5, UPT, UPT, URZ, UR5, URZ, UP0, !UPT ;  /* 0x00000005ff057290 */ /* 0x000fd800087fe4ff */
.L_x_27:
[----:B------:R-:W2:Y:S01]  /*01d0*/  LDG.E.64 R16, desc[UR6][R8.64] ;  /* 0x0000000608107981 */ /* 0x000ea2000c1e1b00 */
[----:B-1----:R-:W-:Y:S02]  /*01e0*/  IMAD.U32 R10, RZ, RZ, UR4 ;  /* 0x00000004ff0a7e24 */ /* 0x002fe4000f8e00ff */
[----:B------:R-:W-:Y:S02]  /*01f0*/  IMAD.U32 R11, RZ, RZ, UR5 ;  /* 0x00000005ff0b7e24 */ /* 0x000fe4000f8e00ff */
[----:B------:R-:W-:-:S05]  /*0200*/  IMAD.WIDE R10, R24, 0x8, R10 ;  /* 0x00000008180a7825 */ /* 0x000fca00078e020a */
[----:B------:R-:W3:Y:S01]  /*0210*/  LDG.E.64 R18, desc[UR6][R10.64+-0x40] ;  /* 0xffffc0060a127981 */ /* 0x000ee2000c1e1b00 */
[----:B------:R-:W-:Y:S02]  /*0220*/  IMAD.MOV.U32 R2, RZ, RZ, 0x1 ;  /* 0x00000001ff027424 */ /* 0x000fe400078e00ff */
[----:B------:R-:W-:-:S05]  /*0230*/  VIADD R25, R25, 0x10 ;  /* 0x0000001019197836 */ /* 0x000fca0000000000 */
[----:B------:R-:W-:Y:S01]  /*0240*/  ISETP.NE.AND P1, PT, R25, RZ, PT ;  /* 0x000000ff1900720c */ /* 0x000fe20003f25270 */
[----:B--2---:R-:W1:Y:S01]  /*0250*/  MUFU.RCP64H R3, R17 ;  /* 0x0000001100037308 */ /* 0x004e620000001800 */
[----:B---3--:R-:W-:Y:S01]  /*0260*/  FSETP.GEU.AND P2, PT, |R19|, 6.5827683646048100446e-37, PT ;  /* 0x036000001300780b */ /* 0x008fe20003f4e200 */
[----:B-1----:R-:W-:-:S08]  /*0270*/  DFMA R4, -R16, R2, 1 ;  /* 0x3ff000001004742b */ /* 0x002fd00000000102 */
[----:B------:R-:W-:-:S08]  /*0280*/  DFMA R4, R4, R4, R4 ;  /* 0x000000040404722b */ /* 0x000fd00000000004 */
[----:B------:R-:W-:-:S08]  /*0290*/  DFMA R4, R2, R4, R2 ;  /* 0x000000040204722b */ /* 0x000fd00000000002 */
[----:B------:R-:W-:-:S08]  /*02a0*/  DFMA R2, -R16, R4, 1 ;  /* 0x3ff000001002742b */ /* 0x000fd00000000104 */
[----:B------:R-:W-:-:S08]  /*02b0*/  DFMA R2, R4, R2, R4 ;  /* 0x000000020402722b */ /* 0x000fd00000000004 */
[----:B------:R-:W-:-:S08]  /*02c0*/  DMUL R26, R18, R2 ;  /* 0x00000002121a7228 */ /* 0x000fd00000000000 */
[----:B------:R-:W-:-:S08]  /*02d0*/  DFMA R4, -R16, R26, R18 ;  /* 0x0000001a1004722b */ /* 0x000fd00000000112 */
[----:B------:R-:W-:-:S10]  /*02e0*/  DFMA R26, R2, R4, R26 ;  /* 0x00000004021a722b */ /* 0x000fd4000000001a */
[----:B------:R-:W-:-:S05]  /*02f0*/  FFMA R0, RZ, R17, R27 ;  /* 0x00000011ff007223 */ /* 0x000fca000000001b */
[----:B------:R-:W-:-:S13]  /*0300*/  FSETP.GT.AND P0, PT, |R0|, 1.469367938527859385e-39, PT ;  /* 0x001000000000780b */ /* 0x000fda0003f04200 */
[----:B------:R-:W-:Y:S05]  /*0310*/  @P0 BRA P2, `(.L_x_11) ;  /* 0x0000000000080947 */ /* 0x000fea0001000000 */
[----:B------:R-:W-:-:S07]  /*0320*/  MOV R0, 0x340 ;  /* 0x0000034000007802 */ /* 0x000fce0000000f00 */
[----:B0-----:R-:W-:Y:S05]  /*0330*/  CALL.REL.NOINC `($__internal_0_$__cuda_sm20_div_rn_f64_full) ;  /* 0x0000002400607944 */ /* 0x001fea0003c00000 */
.L_x_11:
[----:B------:R1:W-:Y:S04]  /*0340*/  STG.E.64 desc[UR6][R10.64+-0x40], R26 ;  /* 0xffffc01a0a007986 */ /* 0x0003e8000c101b06 */
[----:B------:R-:W2:Y:S04]  /*0350*/  LDG.E.64 R16, desc[UR6][R8.64] ;  /* 0x0000000608107981 */ /* 0x000ea8000c1e1b00 */
[----:B------:R-:W3:Y:S01]  /*0360*/  LDG.E.64 R18, desc[UR6][R10.64+-0x38] ;  /* 0xffffc8060a127981 */ /* 0x000ee2000c1e1b00 */
[----:B------:R-:W-:Y:S01]  /*0370*/  IMAD.MOV.U32 R2, RZ, RZ, 0x1 ;  /* 0x00000001ff027424 */ /* 0x000fe200078e00ff */
[----:B--2---:R-:W2:Y:S01]  /*0380*/  MUFU.RCP64H R3, R17 ;  /* 0x0000001100037308 */ /* 0x004ea20000001800 */
[----:B---3--:R-:W-:-:S04]  /*0390*/  FSETP.GEU.AND P2, PT, |R19|, 6.5827683646048100446e-37, PT ;  /* 0x036000001300780b */ /* 0x008fc80003f4e200 */
[----:B--2---:R-:W-:-:S08]  /*03a0*/  DFMA R4, -R16, R2, 1 ;  /* 0x3ff000001004742b */ /* 0x004fd00000000102 */
[----:B------:R-:W-:-:S08]  /*03b0*/  DFMA R4, R4, R4, R4 ;  /* 0x000000040404722b */ /* 0x000fd00000000004 */
[----:B------:R-:W-:-:S08]  /*03c0*/  DFMA R4, R2, R4, R2 ;  /* 0x000000040204722b */ /* 0x000fd00000000002 */
[----:B------:R-:W-:-:S08]  /*03d0*/  DFMA R2, -R16, R4, 1 ;  /* 0x3ff000001002742b */ /* 0x000fd00000000104 */
[----:B------:R-:W-:-:S08]  /*03e0*/  DFMA R2, R4, R2, R4 ;  /* 0x000000020402722b */ /* 0x000fd00000000004 */
[----:B------:R-:W-:-:S08]  /*03f0*/  DMUL R4, R18, R2 ;  /* 0x0000000212047228 */ /* 0x000fd00000000000 */
[----:B-1----:R-:W-:-:S08]  /*0400*/  DFMA R26, -R16, R4, R18 ;  /* 0x00000004101a722b */ /* 0x002fd00000000112 */
[----:B------:R-:W-:-:S10]  /*0410*/  DFMA R26, R2, R26, R4 ;  /* 0x0000001a021a722b */ /* 0x000fd40000000004 */
[----:B------:R-:W-:-:S05]  /*0420*/  FFMA R0, RZ, R17, R27 ;  /* 0x00000011ff007223 */ /* 0x000fca000000001b */
[----:B------:R-:W-:-:S13]  /*0430*/  FSETP.GT.AND P0, PT, |R0|, 1.469367938527859385e-39, PT ;  /* 0x001000000000780b */ /* 0x000fda0003f04200 */
[----:B------:R-:W-:Y:S05]  /*0440*/  @P0 BRA P2, `(.L_x_12) ;  /* 0x0000000000080947 */ /* 0x000fea0001000000 */
[----:B------:R-:W-:-:S07]  /*0450*/  MOV R0, 0x470 ;  /* 0x0000047000007802 */ /* 0x000fce0000000f00 */
[----:B0-----:R-:W-:Y:S05]  /*0460*/  CALL.REL.NOINC `($__internal_0_$__cuda_sm20_div_rn_f64_full) ;  /* 0x0000002400147944 */ /* 0x001fea0003c00000 */
.L_x_12:
        /* <DEDUP_REMOVED lines=19> */
.L_x_13:
        /* <DEDUP_REMOVED lines=19> */
.L_x_14:
        /* <DEDUP_REMOVED lines=19> */
.L_x_15:
        /* <DEDUP_REMOVED lines=19> */
.L_x_16:
        /* <DEDUP_REMOVED lines=19> */
.L_x_17:
        /* <DEDUP_REMOVED lines=19> */
.L_x_18:
        /* <DEDUP_REMOVED lines=19> */
.L_x_19:
        /* <DEDUP_REMOVED lines=19> */
.L_x_20:
        /* <DEDUP_REMOVED lines=19> */
.L_x_21:
        /* <DEDUP_REMOVED lines=19> */
.L_x_22:
        /* <DEDUP_REMOVED lines=19> */
.L_x_23:
        /* <DEDUP_REMOVED lines=19> */
.L_x_24:
        /* <DEDUP_REMOVED lines=19> */
.L_x_25:
        /* <DEDUP_REMOVED lines=19> */
.L_x_26:
[----:B------:R1:W-:Y:S01]  /*1510*/  STG.E.64 desc[UR6][R10.64+0x38], R26 ;  /* 0x0000381a0a007986 */ /* 0x0003e2000c101b06 */
[----:B0-----:R-:W-:Y:S02]  /*1520*/  VIADD R13, R13, 0x10 ;  /* 0x000000100d0d7836 */ /* 0x001fe40000000000 */
[----:B------:R-:W-:Y:S01]  /*1530*/  VIADD R24, R24, 0x10 ;  /* 0x0000001018187836 */ /* 0x000fe20000000000 */
[----:B------:R-:W-:Y:S06]  /*1540*/  @P1 BRA `(.L_x_27) ;  /* 0xffffffec00201947 */ /* 0x000fec000383ffff */
[----:B------:R-:W-:-:S07]  /*1550*/  VIADD R13, R13, 0x1 ;  /* 0x000000010d0d7836 */ /* 0x000fce0000000000 */
.L_x_10:
[----:B------:R-:W-:-:S13]  /*1560*/  ISETP.NE.AND P0, PT, R12, RZ, PT ;  /* 0x000000ff0c00720c */ /* 0x000fda0003f05270 */
[----:B------:R-:W-:Y:S05]  /*1570*/  @!P0 BRA `(.L_x_9) ;  /* 0x0000001000508947 */ /* 0x000fea0003800000 */
[----:B------:R-:W-:Y:S02]  /*1580*/  ISETP.GE.U32.AND P0, PT, R12, 0x8, PT ;  /* 0x000000080c00780c */ /* 0x000fe40003f06070 */
[----:B-1----:R-:W-:-:S11]  /*1590*/  LOP3.LUT R10, R7, 0x7, RZ, 0xc0, !PT ;  /* 0x00000007070a7812 */ /* 0x002fd600078ec0ff */
[----:B------:R-:W-:Y:S05]  /*15a0*/  @!P0 BRA `(.L_x_28) ;  /* 0x0000000800748947 */ /* 0x000fea0003800000 */
[----:B------:R-:W2:Y:S01]  /*15b0*/  LDG.E.64 R16, desc[UR6][R8.64] ;  /* 0x0000000608107981 */ /* 0x000ea2000c1e1b00 */
[----:B------:R-:W0:Y:S08]  /*15c0*/  LDC.64 R2, c[0x0][0x398] ;  /* 0x0000e600ff027b82 */ /* 0x000e300000000a00 */
[----:B------:R-:W1:Y:S01]  /*15d0*/  LDC.64 R24, c[0x0][0x380] ;  /* 0x0000e000ff187b82 */ /* 0x000e620000000a00 */
[----:B0-----:R-:W-:-:S04]  /*15e0*/  IMAD R3, R3, R2, R13 ;  /* 0x0000000203037224 */ /* 0x001fc800078e020d */
[----:B-1----:R-:W-:-:S05]  /*15f0*/  IMAD.WIDE R24, R3, 0x8, R24 ;  /* 0x0000000803187825 */ /* 0x002fca00078e0218 */
[----:B------:R-:W3:Y:S01]  /*1600*/  LDG.E.64 R18, desc[UR6][R24.64] ;  /* 0x0000000618127981 */ /* 0x000ee2000c1e1b00 */
[----:B------:R-:W-:Y:S01]  /*1610*/  IMAD.MOV.U32 R2, RZ, RZ, 0x1 ;  /* 0x00000001ff027424 */ /* 0x000fe200078e00ff */
[----:B--2---:R-:W0:Y:S05]  /*1620*/  MUFU.RCP64H R3, R17 ;  /* 0x0000001100037308 */ /* 0x004e2a0000001800 */
[----:B0-----:R-:W-:-:S08]  /*1630*/  DFMA R4, -R16, R2, 1 ;  /* 0x3ff000001004742b */ /* 0x001fd00000000102 */
[----:B------:R-:W-:-:S08]  /*1640*/  DFMA R4, R4, R4, R4 ;  /* 0x000000040404722b */ /* 0x000fd00000000004 */
[----:B------:R-:W-:Y:S01]  /*1650*/  DFMA R4, R2, R4, R2 ;  /* 0x000000040204722b */ /* 0x000fe20000000002 */
[----:B---3--:R-:W-:-:S07]  /*1660*/  FSETP.GEU.AND P1, PT, |R19|, 6.5827683646048100446e-37, PT ;  /* 0x036000001300780b */ /* 0x008fce0003f2e200 */
        /* <DEDUP_REMOVED lines=9> */
[----:B------:R-:W-:Y:S05]  /*1700*/  CALL.REL.NOINC `($__internal_0_$__cuda_sm20_div_rn_f64_full) ;  /* 0x00000010006c7944 */ /* 0x000fea0003c00000 */
.L_x_29:
[----:B------:R0:W-:Y:S04]  /*1710*/  STG.E.64 desc[UR6][R24.64], R26 ;  /* 0x0000001a18007986 */ /* 0x0001e8000c101b06 */
[----:B------:R-:W2:Y:S04]  /*1720*/  LDG.E.64 R16, desc[UR6][R8.64] ;  /* 0x0000000608107981 */ /* 0x000ea8000c1e1b00 */
[----:B------:R-:W3:Y:S01]  /*1730*/  LDG.E.64 R18, desc[UR6][R24.64+0x8] ;  /* 0x0000080618127981 */ /* 0x000ee2000c1e1b00 */
[----:B------:R-:W-:Y:S01]  /*1740*/  IMAD.MOV.U32 R2, RZ, RZ, 0x1 ;  /* 0x00000001ff027424 */ /* 0x000fe200078e00ff */
[----:B--2---:R-:W1:Y:S01]  /*1750*/  MUFU.RCP64H R3, R17 ;  /* 0x0000001100037308 */ /* 0x004e620000001800 */
[----:B---3--:R-:W-:-:S04]  /*1760*/  FSETP.GEU.AND P1, PT, |R19|, 6.5827683646048100446e-37, PT ;  /* 0x036000001300780b */ /* 0x008fc80003f2e200 */
[----:B-1----:R-:W-:-:S08]  /*1770*/  DFMA R4, -R16, R2, 1 ;  /* 0x3ff000001004742b */ /* 0x002fd00000000102 */
[----:B------:R-:W-:-:S08]  /*1780*/  DFMA R4, R4, R4, R4 ;  /* 0x000000040404722b */ /* 0x000fd00000000004 */
[----:B------:R-:W-:-:S08]  /*1790*/  DFMA R4, R2, R4, R2 ;  /* 0x000000040204722b */ /* 0x000fd00000000002 */
[----:B------:R-:W-:-:S08]  /*17a0*/  DFMA R2, -R16, R4, 1 ;  /* 0x3ff000001002742b */ /* 0x000fd00000000104 */
[----:B------:R-:W-:-:S08]  /*17b0*/  DFMA R2, R4, R2, R4 ;  /* 0x000000020402722b */ /* 0x000fd00000000004 */
[----:B------:R-:W-:-:S08]  /*17c0*/  DMUL R4, R18, R2 ;  /* 0x0000000212047228 */ /* 0x000fd00000000000 */
[----:B0-----:R-:W-:-:S08]  /*17d0*/  DFMA R26, -R16, R4, R18 ;  /* 0x00000004101a722b */ /* 0x001fd00000000112 */
[----:B------:R-:W-:-:S10]  /*17e0*/  DFMA R26, R2, R26, R4 ;  /* 0x0000001a021a722b */ /* 0x000fd40000000004 */
[----:B------:R-:W-:-:S05]  /*17f0*/  FFMA R0, RZ, R17, R27 ;  /* 0x00000011ff007223 */ /* 0x000fca000000001b */
[----:B------:R-:W-:-:S13]  /*1800*/  FSETP.GT.AND P0, PT, |R0|, 1.469367938527859385e-39, PT ;  /* 0x001000000000780b */ /* 0x000fda0003f04200 */
[----:B------:R-:W-:Y:S05]  /*1810*/  @P0 BRA P1, `(.L_x_30) ;  /* 0x0000000000080947 */ /* 0x000fea0000800000 */
[----:B------:R-:W-:-:S07]  /*1820*/  MOV R0, 0x1840 ;  /* 0x0000184000007802 */ /* 0x000fce0000000f00 */
[----:B------:R-:W-:Y:S05]  /*1830*/  CALL.REL.NOINC `($__internal_0_$__cuda_sm20_div_rn_f64_full) ;  /* 0x0000001000207944 */ /* 0x000fea0003c00000 */
.L_x_30:
        /* <DEDUP_REMOVED lines=19> */
.L_x_31:
        /* <DEDUP_REMOVED lines=19> */
.L_x_32:
        /* <DEDUP_REMOVED lines=19> */
.L_x_33:
        /* <DEDUP_REMOVED lines=19> */
.L_x_34:
        /* <DEDUP_REMOVED lines=19> */
.L_x_35:
        /* <DEDUP_REMOVED lines=19> */
.L_x_36:
[----:B------:R0:W-:Y:S01]  /*1f60*/  STG.E.64 desc[UR6][R24.64+0x38], R26 ;  /* 0x0000381a18007986 */ /* 0x0001e2000c101b06 */
[----:B------:R-:W-:-:S07]  /*1f70*/  VIADD R13, R13, 0x8 ;  /* 0x000000080d0d7836 */ /* 0x000fce0000000000 */
.L_x_28:
[----:B------:R-:W-:-:S13]  /*1f80*/  ISETP.NE.AND P0, PT, R10, RZ, PT ;  /* 0x000000ff0a00720c */ /* 0x000fda0003f05270 */
[----:B------:R-:W-:Y:S05]  /*1f90*/  @!P0 BRA `(.L_x_9) ;  /* 0x0000000400c88947 */ /* 0x000fea0003800000 */
[----:B------:R-:W-:Y:S02]  /*1fa0*/  ISETP.GE.U32.AND P0, PT, R10, 0x4, PT ;  /* 0x000000040a00780c */ /* 0x000fe40003f06070 */
[----:B------:R-:W-:-:S11]  /*1fb0*/  LOP3.LUT R7, R7, 0x3, RZ, 0xc0, !PT ;  /* 0x0000000307077812 */ /* 0x000fd600078ec0ff */
[----:B------:R-:W-:Y:S05]  /*1fc0*/  @!P0 BRA `(.L_x_37) ;  /* 0x0000000400448947 */ /* 0x000fea0003800000 */
[----:B------:R-:W2:Y:S01]  /*1fd0*/  LDG.E.64 R16, desc[UR6][R8.64] ;  /* 0x0000000608107981 */ /* 0x000ea2000c1e1b00 */
[----:B------:R-:W1:Y:S08]  /*1fe0*/  LDC.64 R2, c[0x0][0x398] ;  /* 0x0000e600ff027b82 */ /* 0x000e700000000a00 */
[----:B------:R-:W3:Y:S01]  /*1ff0*/  LDC.64 R10, c[0x0][0x380] ;  /* 0x0000e000ff0a7b82 */ /* 0x000ee20000000a00 */
[----:B-1----:R-:W-:-:S04]  /*2000*/  IMAD R3, R3, R2, R13 ;  /* 0x0000000203037224 */ /* 0x002fc800078e020d */
[----:B---3--:R-:W-:-:S05]  /*2010*/  IMAD.WIDE R10, R3, 0x8, R10 ;  /* 0x00000008030a7825 */ /* 0x008fca00078e020a */
[----:B------:R-:W3:Y:S01]  /*2020*/  LDG.E.64 R18, desc[UR6][R10.64] ;  /* 0x000000060a127981 */ /* 0x000ee2000c1e1b00 */
[----:B------:R-:W-:Y:S01]  /*2030*/  IMAD.MOV.U32 R2, RZ, RZ, 0x1 ;  /* 0x00000001ff027424 */ /* 0x000fe200078e00ff */
[----:B--2---:R-:W1:Y:S05]  /*2040*/  MUFU.RCP64H R3, R17 ;  /* 0x0000001100037308 */ /* 0x004e6a0000001800 */
[----:B-1----:R-:W-:-:S08]  /*2050*/  DFMA R4, -R16, R2, 1 ;  /* 0x3ff000001004742b */ /* 0x002fd00000000102 */
[----:B------:R-:W-:-:S08]  /*2060*/  DFMA R4, R4, R4, R4 ;  /* 0x000000040404722b */ /* 0x000fd00000000004 */
[----:B------:R-:W-:Y:S01]  /*2070*/  DFMA R4, R2, R4, R2 ;  /* 0x000000040204722b */ /* 0x000fe20000000002 */
[----:B---3--:R-:W-:-:S07]  /*2080*/  FSETP.GEU.AND P1, PT, |R19|, 6.5827683646048100446e-37, PT ;  /* 0x036000001300780b */ /* 0x008fce0003f2e200 */
[----:B------:R-:W-:-:S08]  /*2090*/  DFMA R2, -R16, R4, 1 ;  /* 0x3ff000001002742b */ /* 0x000fd00000000104 */
[----:B------:R-:W-:-:S08]  /*20a0*/  DFMA R2, R4, R2, R4 ;  /* 0x000000020402722b */ /* 0x000fd00000000004 */
[----:B0-----:R-:W-:-:S08]  /*20b0*/  DMUL R26, R18, R2 ;  /* 0x00000002121a7228 */ /* 0x001fd00000000000 */
[----:B------:R-:W-:-:S08]  /*20c0*/  DFMA R4, -R16, R26, R18 ;  /* 0x0000001a1004722b */ /* 0x000fd00000000112 */
[----:B------:R-:W-:-:S10]  /*20d0*/  DFMA R26, R2, R4, R26 ;  /* 0x00000004021a722b */ /* 0x000fd4000000001a */
[----:B------:R-:W-:-:S05]  /*20e0*/  FFMA R0, RZ, R17, R27 ;  /* 0x00000011ff007223 */ /* 0x000fca000000001b */
[----:B------:R-:W-:-:S13]  /*20f0*/  FSETP.GT.AND P0, PT, |R0|, 1.469367938527859385e-39, PT ;  /* 0x001000000000780b */ /* 0x000fda0003f04200 */
[----:B------:R-:W-:Y:S05]  /*2100*/  @P0 BRA P1, `(.L_x_38) ;  /* 0x0000000000080947 */ /* 0x000fea0000800000 */
[----:B------:R-:W-:-:S07]  /*2110*/  MOV R0, 0x2130 ;  /* 0x0000213000007802 */ /* 0x000fce0000000f00 */
[----:B------:R-:W-:Y:S05]  /*2120*/  CALL.REL.NOINC `($__internal_0_$__cuda_sm20_div_rn_f64_full) ;  /* 0x0000000400e47944 */ /* 0x000fea0003c00000 */
.L_x_38:
        /* <DEDUP_REMOVED lines=19> */
.L_x_39:
        /* <DEDUP_REMOVED lines=19> */
.L_x_40:
        /* <DEDUP_REMOVED lines=19> */
.L_x_41:
[----:B------:R1:W-:Y:S01]  /*24c0*/  STG.E.64 desc[UR6][R10.64+0x18], R26 ;  /* 0x0000181a0a007986 */ /* 0x0003e2000c101b06 */
[----:B------:R-:W-:-:S07]  /*24d0*/  VIADD R13, R13, 0x4 ;  /* 0x000000040d0d7836 */ /* 0x000fce0000000000 */
.L_x_37:
[----:B------:R-:W-:-:S13]  /*24e0*/  ISETP.NE.AND P0, PT, R7, RZ, PT ;  /* 0x000000ff0700720c */ /* 0x000fda0003f05270 */
[----:B------:R-:W-:Y:S05]  /*24f0*/  @!P0 BRA `(.L_x_9) ;  /* 0x0000000000708947 */ /* 0x000fea0003800000 */
[----:B0-----:R-:W0:Y:S01]  /*2500*/  LDC.64 R24, c[0x0][0x398] ;  /* 0x0000e600ff187b82 */ /* 0x001e220000000a00 */
[----:B------:R-:W-:-:S07]  /*2510*/  IMAD.MOV R7, RZ, RZ, -R7 ;  /* 0x000000ffff077224 */ /* 0x000fce00078e0a07 */
[----:B-1----:R-:W1:Y:S01]  /*2520*/  LDC.64 R10, c[0x0][0x380] ;  /* 0x0000e000ff0a7b82 */ /* 0x002e620000000a00 */
[----:B0-----:R-:W-:-:S07]  /*2530*/  IMAD R25, R25, R24, R13 ;  /* 0x0000001819197224 */ /* 0x001fce00078e020d */
.L_x_43:
[----:B--2---:R-:W2:Y:S01]  /*2540*/  LDG.E.64 R16, desc[UR6][R8.64] ;  /* 0x0000000608107981 */ /* 0x004ea2000c1e1b00 */
[----:B-1----:R-:W-:-:S05]  /*2550*/  IMAD.WIDE R12, R25, 0x8, R10 ;  /* 0x00000008190c7825 */ /* 0x002fca00078e020a */
[----:B------:R-:W3:Y:S01]  /*2560*/  LDG.E.64 R18, desc[UR6][R12.64] ;  /* 0x000000060c127981 */ /* 0x000ee2000c1e1b00 */
[----:B------:R-:W-:Y:S02]  /*2570*/  IMAD.MOV.U32 R2, RZ, RZ, 0x1 ;  /* 0x00000001ff027424 */ /* 0x000fe400078e00ff */
[----:B------:R-:W-:-:S05]  /*2580*/  VIADD R7, R7, 0x1 ;  /* 0x0000000107077836 */ /* 0x000fca0000000000 */
[----:B------:R-:W-:Y:S01]  /*2590*/  ISETP.NE.AND P1, PT, R7, RZ, PT ;  /* 0x000000ff0700720c */ /* 0x000fe20003f25270 */
[----:B--2---:R-:W0:Y:S01]  /*25a0*/  MUFU.RCP64H R3, R17 ;  /* 0x0000001100037308 */ /* 0x004e220000001800 */
[----:B---3--:R-:W-:Y:S01]  /*25b0*/  FSETP.GEU.AND P2, PT, |R19|, 6.5827683646048100446e-37, PT ;  /* 0x036000001300780b */ /* 0x008fe20003f4e200 */
[----:B0-----:R-:W-:-:S08]  /*25c0*/  DFMA R4, -R16, R2, 1 ;  /* 0x3ff000001004742b */ /* 0x001fd00000000102 */
        /* <DEDUP_REMOVED lines=12> */
.L_x_42:
[----:B------:R2:W-:Y:S01]  /*2690*/  STG.E.64 desc[UR6][R12.64], R26 ;  /* 0x0000001a0c007986 */ /* 0x0005e2000c101b06 */
[----:B------:R-:W-:Y:S01]  /*26a0*/  VIADD R25, R25, 0x1 ;  /* 0x0000000119197836 */ /* 0x000fe20000000000 */
[----:B------:R-:W-:Y:S06]  /*26b0*/  @P1 BRA `(.L_x_43) ;  /* 0xfffffffc00a01947 */ /* 0x000fec000383ffff */
.L_x_9:
[----:B------:R-:W3:Y:S08]  /*26c0*/  LDC.64 R4, c[0x0][0x398] ;  /* 0x0000e600ff047b82 */ /* 0x000ef00000000a00 */
[----:B------:R-:W4:Y:S01]  /*26d0*/  LDC.64 R8, c[0x0][0x380] ;  /* 0x0000e000ff087b82 */ /* 0x000f220000000a00 */
[----:B---3--:R-:W-:-:S04]  /*26e0*/  IMAD R3, R5, R4, R5 ;  /* 0x0000000405037224 */ /* 0x008fc800078e0205 */
[----:B----4-:R-:W-:-:S03]  /*26f0*/  IMAD.WIDE R8, R3, 0x8, R8 ;  /* 0x0000000803087825 */ /* 0x010fc600078e0208 */
[----:B------:R-:W3:Y:S02]  /*2700*/  LDC.64 R2, c[0x0][0x388] ;  /* 0x0000e200ff027b82 */ /* 0x000ee40000000a00 */
[----:B------:R-:W4:Y:S01]  /*2710*/  LDG.E.64 R16, desc[UR6][R8.64] ;  /* 0x0000000608107981 */ /* 0x000f22000c1e1b00 */
[----:B---3--:R-:W-:-:S05]  /*2720*/  IMAD.WIDE R2, R5, 0x8, R2 ;  /* 0x0000000805027825 */ /* 0x008fca00078e0202 */
[----:B------:R-:W3:Y:S01]  /*2730*/  LDG.E.64 R18, desc[UR6][R2.64] ;  /* 0x0000000602127981 */ /* 0x000ee2000c1e1b00 */
[----:B------:R-:W-:Y:S01]  /*2740*/  IMAD.MOV.U32 R4, RZ, RZ, 0x1 ;  /* 0x00000001ff047424 */ /* 0x000fe200078e00ff */
[----:B----4-:R-:W4:Y:S05]  /*2750*/  MUFU.RCP64H R5, R17 ;  /* 0x0000001100057308 */ /* 0x010f2a0000001800 */
[----:B----4-:R-:W-:-:S08]  /*2760*/  DFMA R6, -R16, R4, 1 ;  /* 0x3ff000001006742b */ /* 0x010fd00000000104 */
[----:B------:R-:W-:Y:S01]  /*2770*/  DFMA R6, R6, R6, R6 ;  /* 0x000000060606722b */ /* 0x000fe20000000006 */
[----:B---3--:R-:W-:-:S07]  /*2780*/  FSETP.GEU.AND P1, PT, |R19|, 6.5827683646048100446e-37, PT ;  /* 0x036000001300780b */ /* 0x008fce0003f2e200 */
[----:B------:R-:W-:-:S08]  /*2790*/  DFMA R6, R4, R6, R4 ;  /* 0x000000060406722b */ /* 0x000fd00000000004 */
[----:B------:R-:W-:-:S08]  /*27a0*/  DFMA R4, -R16, R6, 1 ;  /* 0x3ff000001004742b */ /* 0x000fd00000000106 */
[----:B------:R-:W-:-:S08]  /*27b0*/  DFMA R4, R6, R4, R6 ;  /* 0x000000040604722b */ /* 0x000fd00000000006 */
[----:B012---:R-:W-:-:S08]  /*27c0*/  DMUL R26, R18, R4 ;  /* 0x00000004121a7228 */ /* 0x007fd00000000000 */
[----:B------:R-:W-:-:S08]  /*27d0*/  DFMA R6, -R16, R26, R18 ;  /* 0x0000001a1006722b */ /* 0x000fd00000000112 */
[----:B------:R-:W-:-:S10]  /*27e0*/  DFMA R26, R4, R6, R26 ;  /* 0x00000006041a722b */ /* 0x000fd4000000001a */
[----:B------:R-:W-:-:S05]  /*27f0*/  FFMA R0, RZ, R17, R27 ;  /* 0x00000011ff007223 */ /* 0x000fca000000001b */
[----:B------:R-:W-:-:S13]  /*2800*/  FSETP.GT.AND P0, PT, |R0|, 1.469367938527859385e-39, PT ;  /* 0x001000000000780b */ /* 0x000fda0003f04200 */
[----:B------:R-:W-:Y:S05]  /*2810*/  @P0 BRA P1, `(.L_x_44) ;  /* 0x0000000000080947 */ /* 0x000fea0000800000 */
[----:B------:R-:W-:-:S07]  /*2820*/  MOV R0, 0x2840 ;  /* 0x0000284000007802 */ /* 0x000fce0000000f00 */
[----:B------:R-:W-:Y:S05]  /*2830*/  CALL.REL.NOINC `($__internal_0_$__cuda_sm20_div_rn_f64_full) ;  /* 0x0000000000207944 */ /* 0x000fea0003c00000 */
.L_x_44:
[----:B------:R-:W0:Y:S01]  /*2840*/  LDC R5, c[0x0][0x39c] ;  /* 0x0000e700ff057b82 */ /* 0x000e220000000800 */
[----:B------:R-:W-:-:S07]  /*2850*/  IMAD.MOV.U32 R4, RZ, RZ, 0x0 ;  /* 0x00000000ff047424 */ /* 0x000fce00078e00ff */
[----:B------:R-:W0:Y:S02]  /*2860*/  LDC.64 R2, c[0x0][0x390] ;  /* 0x0000e400ff027b82 */ /* 0x000e240000000a00 */
[----:B0-----:R-:W-:-:S04]  /*2870*/  IMAD.WIDE R2, R5, 0x8, R2 ;  /* 0x0000000805027825 */ /* 0x001fc800078e0202 */
[----:B------:R-:W-:Y:S01]  /*2880*/  IMAD.MOV.U32 R5, RZ, RZ, 0x3ff00000 ;  /* 0x3ff00000ff057424 */ /* 0x000fe200078e00ff */
[----:B------:R-:W-:Y:S04]  /*2890*/  STG.E.64 desc[UR6][R2.64], R26 ;  /* 0x0000001a02007986 */ /* 0x000fe8000c101b06 */
[----:B------:R-:W-:Y:S01]  /*28a0*/  STG.E.64 desc[UR6][R8.64], R4 ;  /* 0x0000000408007986 */ /* 0x000fe2000c101b06 */
[----:B------:R-:W-:Y:S05]  /*28b0*/  EXIT ;  /* 0x000000000000794d */ /* 0x000fea0003800000 */
        .weak           $__internal_0_$__cuda_sm20_div_rn_f64_full
        .type           $__internal_0_$__cuda_sm20_div_rn_f64_full,@function
        .size           $__internal_0_$__cuda_sm20_div_rn_f64_full,(.L_x_51 - $__internal_0_$__cuda_sm20_div_rn_f64_full)
$__internal_0_$__cuda_sm20_div_rn_f64_full:
[C---:B------:R-:W-:Y:S01]  /*28c0*/  FSETP.GEU.AND P0, PT, |R17|.reuse, 1.469367938527859385e-39, PT ;  /* 0x001000001100780b */ /* 0x040fe20003f0e200 */
[----:B------:R-:W-:Y:S01]  /*28d0*/  IMAD.MOV.U32 R2, RZ, RZ, 0x1 ;  /* 0x00000001ff027424 */ /* 0x000fe200078e00ff */
[C---:B------:R-:W-:Y:S01]  /*28e0*/  LOP3.LUT R14, R17.reuse, 0x800fffff, RZ, 0xc0, !PT ;  /* 0x800fffff110e7812 */ /* 0x040fe200078ec0ff */
[----:B------:R-:W-:Y:S01]  /*28f0*/  IMAD.MOV.U32 R20, RZ, RZ, R18 ;  /* 0x000000ffff147224 */ /* 0x000fe200078e0012 */
[----:B------:R-:W-:Y:S02]  /*2900*/  LOP3.LUT R5, R17, 0x7ff00000, RZ, 0xc0, !PT ;  /* 0x7ff0000011057812 */ /* 0x000fe400078ec0ff */
[----:B------:R-:W-:Y:S01]  /*2910*/  LOP3.LUT R15, R14, 0x3ff00000, RZ, 0xfc, !PT ;  /* 0x3ff000000e0f7812 */ /* 0x000fe200078efcff */
[----:B------:R-:W-:-:S06]  /*2920*/  IMAD.MOV.U32 R14, RZ, RZ, R16 ;  /* 0x000000ffff0e7224 */ /* 0x000fcc00078e0010 */
[----:B------:R-:W-:-:S06]  /*2930*/  @!P0 DMUL R14, R16, 8.98846567431157953865e+307 ;  /* 0x7fe00000100e8828 */ /* 0x000fcc0000000000 */
[----:B------:R-:W0:Y:S02]  /*2940*/  MUFU.RCP64H R3, R15 ;  /* 0x0000000f00037308 */ /* 0x000e240000001800 */
[----:B0-----:R-:W-:-:S08]  /*2950*/  DFMA R26, R2, -R14, 1 ;  /* 0x3ff00000021a742b */ /* 0x001fd0000000080e */
[----:B------:R-:W-:-:S08]  /*2960*/  DFMA R26, R26, R26, R26 ;  /* 0x0000001a1a1a722b */ /* 0x000fd0000000001a */
[----:B------:R-:W-:Y:S01]  /*2970*/  DFMA R26, R2, R26, R2 ;  /* 0x0000001a021a722b */ /* 0x000fe20000000002 */
[----:B------:R-:W-:Y:S01]  /*2980*/  LOP3.LUT R2, R19, 0x7ff00000, RZ, 0xc0, !PT ;  /* 0x7ff0000013027812 */ /* 0x000fe200078ec0ff */
[----:B------:R-:W-:-:S03]  /*2990*/  IMAD.MOV.U32 R3, RZ, RZ, 0x1ca00000 ;  /* 0x1ca00000ff037424 */ /* 0x000fc600078e00ff */
[----:B------:R-:W-:Y:S01]  /*29a0*/  ISETP.GE.U32.AND P2, PT, R2, R5, PT ;  /* 0x000000050200720c */ /* 0x000fe20003f46070 */
[----:B------:R-:W-:Y:S02]  /*29b0*/  IMAD.MOV.U32 R4, RZ, RZ, R2 ;  /* 0x000000ffff047224 */ /* 0x000fe400078e0002 */
[----:B------:R-:W-:Y:S01]  /*29c0*/  DFMA R22, R26, -R14, 1 ;  /* 0x3ff000001a16742b */ /* 0x000fe2000000080e */
[----:B------:R-:W-:Y:S02]  /*29d0*/  SEL R21, R3, 0x63400000, !P2 ;  /* 0x6340000003157807 */ /* 0x000fe40005000000 */
[----:B------:R-:W-:Y:S02]  /*29e0*/  FSETP.GEU.AND P2, PT, |R19|, 1.469367938527859385e-39, PT ;  /* 0x001000001300780b */ /* 0x000fe40003f4e200 */
[----:B------:R-:W-:-:S03]  /*29f0*/  LOP3.LUT R21, R21, 0x800fffff, R19, 0xf8, !PT ;  /* 0x800fffff15157812 */ /* 0x000fc600078ef813 */
[----:B------:R-:W-:-:S08]  /*2a00*/  DFMA R26, R26, R22, R26 ;  /* 0x000000161a1a722b */ /* 0x000fd0000000001a */
[----:B------:R-:W-:Y:S05]  /*2a10*/  @P2 BRA `(.L_x_45) ;  /* 0x0000000000202947 */ /* 0x000fea0003800000 */
[----:B------:R-:W-:Y:S01]  /*2a20*/  LOP3.LUT R23, R17, 0x7ff00000, RZ, 0xc0, !PT ;  /* 0x7ff0000011177812 */ /* 0x000fe200078ec0ff */
[----:B------:R-:W-:-:S03]  /*2a30*/  IMAD.MOV.U32 R22, RZ, RZ, RZ ;  /* 0x000000ffff167224 */ /* 0x000fc600078e00ff */
[----:B------:R-:W-:-:S04]  /*2a40*/  ISETP.GE.U32.AND P2, PT, R2, R23, PT ;  /* 0x000000170200720c */ /* 0x000fc80003f46070 */
[----:B------:R-:W-:-:S04]  /*2a50*/  SEL R23, R3, 0x63400000, !P2 ;  /* 0x6340000003177807 */ /* 0x000fc80005000000 */
[----:B------:R-:W-:-:S04]  /*2a60*/  LOP3.LUT R23, R23, 0x80000000, R19, 0xf8, !PT ;  /* 0x8000000017177812 */ /* 0x000fc800078ef813 */
[----:B------:R-:W-:-:S06]  /*2a70*/  LOP3.LUT R23, R23, 0x100000, RZ, 0xfc, !PT ;  /* 0x0010000017177812 */ /* 0x000fcc00078efcff */
[----:B------:R-:W-:-:S10]  /*2a80*/  DFMA R20, R20, 2, -R22 ;  /* 0x400000001414782b */ /* 0x000fd40000000816 */
[----:B------:R-:W-:-:S07]  /*2a90*/  LOP3.LUT R4, R21, 0x7ff00000, RZ, 0xc0, !PT ;  /* 0x7ff0000015047812 */ /* 0x000fce00078ec0ff */
.L_x_45:
[----:B------:R-:W-:Y:S01]  /*2aa0*/  VIADD R6, R4, 0xffffffff ;  /* 0xffffffff04067836 */ /* 0x000fe20000000000 */
[----:B------:R-:W-:Y:S01]  /*2ab0*/  @!P0 LOP3.LUT R5, R15, 0x7ff00000, RZ, 0xc0, !PT ;  /* 0x7ff000000f058812 */ /* 0x000fe200078ec0ff */
[----:B------:R-:W-:-:S03]  /*2ac0*/  DMUL R28, R26, R20 ;  /* 0x000000141a1c7228 */ /* 0x000fc60000000000 */
[----:B------:R-:W-:Y:S01]  /*2ad0*/  ISETP.GT.U32.AND P0, PT, R6, 0x7feffffe, PT ;  /* 0x7feffffe0600780c */ /* 0x000fe20003f04070 */
[----:B------:R-:W-:-:S04]  /*2ae0*/  VIADD R6, R5, 0xffffffff ;  /* 0xffffffff05067836 */ /* 0x000fc80000000000 */
[----:B------:R-:W-:Y:S01]  /*2af0*/  DFMA R22, R28, -R14, R20 ;  /* 0x8000000e1c16722b */ /* 0x000fe20000000014 */
[----:B------:R-:W-:-:S07]  /*2b00*/  ISETP.GT.U32.OR P0, PT, R6, 0x7feffffe, P0 ;  /* 0x7feffffe0600780c */ /* 0x000fce0000704470 */
[----:B------:R-:W-:-:S06]  /*2b10*/  DFMA R22, R26, R22, R28 ;  /* 0x000000161a16722b */ /* 0x000fcc000000001c */
[----:B------:R-:W-:Y:S05]  /*2b20*/  @P0 BRA `(.L_x_46) ;  /* 0x00000000006c0947 */ /* 0x000fea0003800000 */
[----:B------:R-:W-:-:S04]  /*2b30*/  LOP3.LUT R5, R17, 0x7ff00000, RZ, 0xc0, !PT ;  /* 0x7ff0000011057812 */ /* 0x000fc800078ec0ff */
[CC--:B------:R-:W-:Y:S02]  /*2b40*/  VIADDMNMX R4, R2.reuse, -R5.reuse, 0xb9600000, !PT ;  /* 0xb960000002047446 */ /* 0x0c0fe40007800905 */
[----:B------:R-:W-:Y:S02]  /*2b50*/  ISETP.GE.U32.AND P0, PT, R2, R5, PT ;  /* 0x000000050200720c */ /* 0x000fe40003f06070 */
[----:B------:R-:W-:Y:S02]  /*2b60*/  VIMNMX R4, PT, PT, R4, 0x46a00000, PT ;  /* 0x46a0000004047848 */ /* 0x000fe40003fe0100 */
[----:B------:R-:W-:-:S05]  /*2b70*/  SEL R3, R3, 0x63400000, !P0 ;  /* 0x6340000003037807 */ /* 0x000fca0004000000 */
[----:B------:R-:W-:Y:S02]  /*2b80*/  IMAD.IADD R3, R4, 0x1, -R3 ;  /* 0x0000000104037824 */ /* 0x000fe400078e0a03 */
[----:B------:R-:W-:Y:S02]  /*2b90*/  IMAD.MOV.U32 R4, RZ, RZ, RZ ;  /* 0x000000ffff047224 */ /* 0x000fe400078e00ff */
[----:B------:R-:W-:-:S06]  /*2ba0*/  VIADD R5, R3, 0x7fe00000 ;  /* 0x7fe0000003057836 */ /* 0x000fcc0000000000 */
[----:B------:R-:W-:-:S10]  /*2bb0*/  DMUL R26, R22, R4 ;  /* 0x00000004161a7228 */ /* 0x000fd40000000000 */
[----:B------:R-:W-:-:S13]  /*2bc0*/  FSETP.GTU.AND P0, PT, |R27|, 1.469367938527859385e-39, PT ;  /* 0x001000001b00780b */ /* 0x000fda0003f0c200 */
[----:B------:R-:W-:Y:S05]  /*2bd0*/  @P0 BRA `(.L_x_47) ;  /* 0x0000000000940947 */ /* 0x000fea0003800000 */
[----:B------:R-:W-:-:S06]  /*2be0*/  DFMA R14, R22, -R14, R20 ;  /* 0x8000000e160e722b */ /* 0x000fcc0000000014 */
[----:B------:R-:W-:-:S04]  /*2bf0*/  IMAD.MOV.U32 R14, RZ, RZ, RZ ;  /* 0x000000ffff0e7224 */ /* 0x000fc800078e00ff */
[C---:B------:R-:W-:Y:S02]  /*2c00*/  FSETP.NEU.AND P0, PT, R15.reuse, RZ, PT ;  /* 0x000000ff0f00720b */ /* 0x040fe40003f0d000 */
[----:B------:R-:W-:-:S04]  /*2c10*/  LOP3.LUT R16, R15, 0x80000000, R17, 0x48, !PT ;  /* 0x800000000f107812 */ /* 0x000fc800078e4811 */
[----:B------:R-:W-:-:S07]  /*2c20*/  LOP3.LUT R15, R16, R5, RZ, 0xfc, !PT ;  /* 0x00000005100f7212 */ /* 0x000fce00078efcff */
[----:B------:R-:W-:Y:S05]  /*2c30*/  @!P0 BRA `(.L_x_47) ;  /* 0x00000000007c8947 */ /* 0x000fea0003800000 */
[----:B------:R-:W-:Y:S01]  /*2c40*/  IMAD.MOV R5, RZ, RZ, -R3 ;  /* 0x000000ffff057224 */ /* 0x000fe200078e0a03 */
[----:B------:R-:W-:Y:S01]  /*2c50*/  IADD3 R3, PT, PT, -R3, -0x43300000, RZ ;  /* 0xbcd0000003037810 */ /* 0x000fe20007ffe1ff */
[----:B------:R-:W-:-:S06]  /*2c60*/  IMAD.MOV.U32 R4, RZ, RZ, RZ ;  /* 0x000000ffff047224 */ /* 0x000fcc00078e00ff */
[----:B------:R-:W-:Y:S02]  /*2c70*/  DFMA R4, R26, -R4, R22 ;  /* 0x800000041a04722b */ /* 0x000fe40000000016 */
[----:B------:R-:W-:-:S08]  /*2c80*/  DMUL.RP R22, R22, R14 ;  /* 0x0000000e16167228 */ /* 0x000fd00000008000 */
[----:B------:R-:W-:Y:S02]  /*2c90*/  FSETP.NEU.AND P0, PT, |R5|, R3, PT ;  /* 0x000000030500720b */ /* 0x000fe40003f0d200 */
[----:B------:R-:W-:Y:S02]  /*2ca0*/  LOP3.LUT R3, R23, R16, RZ, 0x3c, !PT ;  /* 0x0000001017037212 */ /* 0x000fe400078e3cff */
[----:B------:R-:W-:Y:S02]  /*2cb0*/  FSEL R26, R22, R26, !P0 ;  /* 0x0000001a161a7208 */ /* 0x000fe40004000000 */
[----:B------:R-:W-:Y:S01]  /*2cc0*/  FSEL R27, R3, R27, !P0 ;  /* 0x0000001b031b7208 */ /* 0x000fe20004000000 */
[----:B------:R-:W-:Y:S06]  /*2cd0*/  BRA `(.L_x_47) ;  /* 0x0000000000547947 */ /* 0x000fec0003800000 */
.L_x_46:
[----:B------:R-:W-:-:S14]  /*2ce0*/  DSETP.NAN.AND P0, PT, R18, R18, PT ;  /* 0x000000121200722a */ /* 0x000fdc0003f08000 */
[----:B------:R-:W-:Y:S05]  /*2cf0*/  @P0 BRA `(.L_x_48) ;  /* 0x0000000000440947 */ /* 0x000fea0003800000 */
[----:B------:R-:W-:-:S14]  /*2d00*/  DSETP.NAN.AND P0, PT, R16, R16, PT ;  /* 0x000000101000722a */ /* 0x000fdc0003f08000 */
[----:B------:R-:W-:Y:S05]  /*2d10*/  @P0 BRA `(.L_x_49) ;  /* 0x0000000000300947 */ /* 0x000fea0003800000 */
[----:B------:R-:W-:Y:S01]  /*2d20*/  ISETP.NE.AND P0, PT, R4, R5, PT ;  /* 0x000000050400720c */ /* 0x000fe20003f05270 */
[----:B------:R-:W-:Y:S02]  /*2d30*/  IMAD.MOV.U32 R26, RZ, RZ, 0x0 ;  /* 0x00000000ff1a7424 */ /* 0x000fe400078e00ff */
[----:B------:R-:W-:-:S10]  /*2d40*/  IMAD.MOV.U32 R27, RZ, RZ, -0x80000 ;  /* 0xfff80000ff1b7424 */ /* 0x000fd400078e00ff */
[----:B------:R-:W-:Y:S05]  /*2d50*/  @!P0 BRA `(.L_x_47) ;  /* 0x0000000000348947 */ /* 0x000fea0003800000 */
[----:B------:R-:W-:Y:S02]  /*2d60*/  ISETP.NE.AND P0, PT, R4, 0x7ff00000, PT ;  /* 0x7ff000000400780c */ /* 0x000fe40003f05270 */
[----:B------:R-:W-:Y:S02]  /*2d70*/  LOP3.LUT R27, R19, 0x80000000, R17, 0x48, !PT ;  /* 0x80000000131b7812 */ /* 0x000fe400078e4811 */
[----:B------:R-:W-:-:S13]  /*2d80*/  ISETP.EQ.OR P0, PT, R5, RZ, !P0 ;  /* 0x000000ff0500720c */ /* 0x000fda0004702670 */
[----:B------:R-:W-:Y:S01]  /*2d90*/  @P0 LOP3.LUT R2, R27, 0x7ff00000, RZ, 0xfc, !PT ;  /* 0x7ff000001b020812 */ /* 0x000fe200078efcff */
[----:B------:R-:W-:Y:S02]  /*2da0*/  @!P0 IMAD.MOV.U32 R26, RZ, RZ, RZ ;  /* 0x000000ffff1a8224 */ /* 0x000fe400078e00ff */
[----:B------:R-:W-:Y:S02]  /*2db0*/  @P0 IMAD.MOV.U32 R26, RZ, RZ, RZ ;  /* 0x000000ffff1a0224 */ /* 0x000fe400078e00ff */
[----:B------:R-:W-:Y:S01]  /*2dc0*/  @P0 IMAD.MOV.U32 R27, RZ, RZ, R2 ;  /* 0x000000ffff1b0224 */ /* 0x000fe200078e0002 */
[----:B------:R-:W-:Y:S06]  /*2dd0*/  BRA `(.L_x_47) ;  /* 0x0000000000147947 */ /* 0x000fec0003800000 */
.L_x_49:
[----:B------:R-:W-:Y:S01]  /*2de0*/  LOP3.LUT R27, R17, 0x80000, RZ, 0xfc, !PT ;  /* 0x00080000111b7812 */ /* 0x000fe200078efcff */
[----:B------:R-:W-:Y:S01]  /*2df0*/  IMAD.MOV.U32 R26, RZ, RZ, R16 ;  /* 0x000000ffff1a7224 */ /* 0x000fe200078e0010 */
[----:B------:R-:W-:Y:S06]  /*2e00*/  BRA `(.L_x_47) ;  /* 0x0000000000087947 */ /* 0x000fec0003800000 */
.L_x_48:
[----:B------:R-:W-:Y:S01]  /*2e10*/  LOP3.LUT R27, R19, 0x80000, RZ, 0xfc, !PT ;  /* 0x00080000131b7812 */ /* 0x000fe200078efcff */
[----:B------:R-:W-:-:S07]  /*2e20*/  IMAD.MOV.U32 R26, RZ, RZ, R18 ;  /* 0x000000ffff1a7224 */ /* 0x000fce00078e0012 */
.L_x_47:
[----:B------:R-:W-:Y:S02]  /*2e30*/  IMAD.MOV.U32 R2, RZ, RZ, R0 ;  /* 0x000000ffff027224 */ /* 0x000fe400078e0000 */
[----:B------:R-:W-:-:S04]  /*2e40*/  IMAD.MOV.U32 R3, RZ, RZ, 0x0 ;  /* 0x00000000ff037424 */ /* 0x000fc800078e00ff */
[----:B------:R-:W-:Y:S05]  /*2e50*/  RET.REL.NODEC R2 `(_Z15gauss_jordan_p1PdS_S_ii) ;  /* 0xffffffd002687950 */ /* 0x000fea0003c3ffff */
.L_x_50:
        /* <DEDUP_REMOVED lines=10> */
.L_x_51:


//--------------------- .nv.shared.reserved.0     --------------------------
	.section	.nv.shared.reserved.0,"aw",@nobits
	.weak		__nv_reservedSMEM_offset_0_alias
	.size		__nv_reservedSMEM_offset_0_alias, 0, 64
	.other		__nv_reservedSMEM_offset_0_alias,@"STO_CUDA_RESERVED_SHARED STV_DEFAULT"
__nv_reservedSMEM_offset_0_alias:
	.zero		0
	.zero		64


//--------------------- .nv.constant0._Z15gauss_jordan_p2PdS_S_ii --------------------------
	.section	.nv.constant0._Z15gauss_jordan_p2PdS_S_ii,"a",@progbits
	.sectionflags	@""
	.align	4
.nv.constant0._Z15gauss_jordan_p2PdS_S_ii:
	.zero		928


//--------------------- .nv.constant0._Z15gauss_jordan_p1PdS_S_ii --------------------------
	.section	.nv.constant0._Z15gauss_jordan_p1PdS_S_ii,"a",@progbits
	.sectionflags	@""
	.align	4
.nv.constant0._Z15gauss_jordan_p1PdS_S_ii:
	.zero		928


//--------------------- SYMBOLS --------------------------

	.type		.nv.reservedSmem.offset0,@object
	.size		.nv.reservedSmem.offset0,0x4
